// auto-generated by cutlass_sweep.gemm — config: {"arch": "sm_100", "cluster_m": 1, "cluster_n": 1, "dtype": "fp16", "dtype_b": "fp16", "layout": "nt", "stages": 4, "tile_k": 128, "tile_m": 64, "tile_n": 128}
#include "cutlass/cutlass.h"
#include "cutlass/gemm/collective/collective_builder.hpp"
#include "cutlass/gemm/device/gemm_universal_adapter.h"
#include "cutlass/gemm/kernel/gemm_universal.hpp"
#include "cutlass/epilogue/collective/collective_builder.hpp"

using ElemA = cutlass::half_t;
using ElemB = cutlass::half_t;
using ElemCD = cutlass::half_t;
using Acc  = float;
using TileShape    = cute::Shape<cute::_64, cute::_128, cute::_128>;
using ClusterShape = cute::Shape<cute::_1, cute::_1, cute::_1>;

using CollectiveEpilogue = typename cutlass::epilogue::collective::CollectiveBuilder<
    cutlass::arch::Sm100, cutlass::arch::OpClassTensorOp,
    TileShape, ClusterShape,
    cutlass::epilogue::collective::EpilogueTileAuto,
    Acc, Acc,
    ElemCD, cutlass::layout::RowMajor, 128 / cutlass::sizeof_bits<ElemCD>::value,
    ElemCD, cutlass::layout::RowMajor, 128 / cutlass::sizeof_bits<ElemCD>::value,
    cutlass::epilogue::collective::EpilogueScheduleAuto
  >::CollectiveOp;

using CollectiveMainloop = typename cutlass::gemm::collective::CollectiveBuilder<
    cutlass::arch::Sm100, cutlass::arch::OpClassTensorOp,
    ElemA, cutlass::layout::RowMajor, 128 / cutlass::sizeof_bits<ElemA>::value,
    ElemB, cutlass::layout::ColumnMajor, 128 / cutlass::sizeof_bits<ElemB>::value,
    Acc,
    TileShape, ClusterShape,
    cutlass::gemm::collective::StageCount<4>,
    cutlass::gemm::collective::KernelScheduleAuto
  >::CollectiveOp;

using GemmKernel = cutlass::gemm::kernel::GemmUniversal<
    cute::Shape<int,int,int,int>,
    CollectiveMainloop,
    CollectiveEpilogue
>;
using Gemm = cutlass::gemm::device::GemmUniversalAdapter<GemmKernel>;

// Force the device kernel symbol into the cubin without needing a host main.
auto* _anchor = &cutlass::device_kernel<GemmKernel>;


// ===== COMPILED SASS (sm_100a) =====

	.target	sm_100a

	.elftype	@"ET_EXEC"


//--------------------- .note.nv.tkinfo           --------------------------
	.section	.note.nv.tkinfo,"",@"SHT_NOTE"
	.sectionflags	@"SHF_NOTE_NV_TKINFO"
	.tkinfo
        /*0018*/ 	.word	0x00000002
        /*0030*/ 	.string	""
        /*0030*/ 	.string	"ptxas"
        /*0030*/ 	.string	"Cuda compilation tools, release 13.0, V13.0.88"
        /*0030*/ 	.string	"Build cuda_13.0.r13.0/compiler.36424714_0"
        /*0030*/ 	.string	"-arch sm_100a -m 64 "



//--------------------- .note.nv.cuinfo           --------------------------
	.section	.note.nv.cuinfo,"",@"SHT_NOTE"
	.sectionflags	@"SHF_NOTE_NV_CUINFO"
        /*0018*/ 	.short	0x0002
        /*001a*/ 	.short	0x0064
        /*001c*/ 	.short	0x0082
	.zero		2


//--------------------- .nv.info                  --------------------------
	.section	.nv.info,"",@"SHT_CUDA_INFO"
	.align	4


	//----- nvinfo : EIATTR_REGCOUNT
	.align		4
        /*0000*/ 	.byte	0x04, 0x2f
        /*0002*/ 	.short	(.L_19 - .L_18)
	.align		4
.L_18:
        /*0004*/ 	.word	index@(_ZN7cutlass13device_kernelINS_4gemm6kernel13GemmUniversalIN4cute5tupleIJiiiiEEENS1_10collective13CollectiveMmaINS1_35MainloopSm100TmaUmmaWarpSpecializedILi4ELi2ELi4ENS5_IJNS4_1CILi1EEESB_SB_EEEEENS5_IJNSA_ILi64EEENSA_ILi128EEESF_EEENS_6half_tENS5_IJlSB_lEEESH_SI_NS4_8TiledMMAINS4_8MMA_AtomIJNS4_20SM100_MMA_F16BF16_SSISH_SH_fLi64ELi128ELNS4_4UMMA5MajorE0ELSN_0ELNSM_7ScaleInE0ELSO_0EEEEEENS4_6LayoutISC_NS5_IJNSA_ILi0EEESS_SS_EEEEENS5_IJNS4_10UnderscoreESV_SV_EEEEENS4_13SM90_TMA_LOADENS4_14ComposedLayoutINS4_7SwizzleILi3ELi4ELi3EEENS4_18smem_ptr_flag_bitsILi16EEENSR_INS5_IJNSA_ILi8EEESE_EEENS5_IJSE_SB_EEEEEEEvNS4_8identityESY_S18_vS19_EENS_8epilogue10collective18CollectiveEpilogueINS1B_23Sm100TmaWarpSpecializedILi4ELi2ELi16ELb1ELb0EEEJSG_NS5_IJNSR_ISE_SB_EENSR_INSA_ILi32EEESB_EEEEESH_SI_SH_SI_NS1B_6fusion15FusionCallbacksIS1F_NS1K_17LinearCombinationISH_fSH_fLNS_15FloatRoundStyleE2EEESG_S1J_JEEENS4_5SM1004TMEM4LOAD26SM100_TMEM_LOAD_16dp256b4xESY_NSZ_INS10_ILi2ELi4ELi3EEES13_NSR_INS5_IJS14_S1H_EEENS5_IJS1H_SB_EEEEEEENS4_17SM75_U32x4_LDSM_NENS4_14SM90_TMA_STOREES1Y_NS4_17SM90_U32x4_STSM_NENS4_39AutoVectorizingCopyWithAssumedAlignmentILi128EEEEEEvvEEEEvNT_6ParamsE)
        /*0008*/ 	.word	0x0000005b


	//----- nvinfo : EIATTR_FRAME_SIZE
	.align		4
.L_19:
        /*000c*/ 	.byte	0x04, 0x11
        /*000e*/ 	.short	(.L_21 - .L_20)
	.align		4
.L_20:
        /*0010*/ 	.word	index@($__internal_2_$__cuda_sm10x_tcgen05_guardrail_trap_unallocated_columns_being_dealloced)
        /*0014*/ 	.word	0x00000000


	//----- nvinfo : EIATTR_FRAME_SIZE
	.align		4
.L_21:
        /*0018*/ 	.byte	0x04, 0x11
        /*001a*/ 	.short	(.L_23 - .L_22)
	.align		4
.L_22:
        /*001c*/ 	.word	index@($__internal_1_$__cuda_sm10x_tcgen05_guardrail_trap_phase_invalid_during_alloc)
        /*0020*/ 	.word	0x00000000


	//----- nvinfo : EIATTR_FRAME_SIZE
	.align		4
.L_23:
        /*0024*/ 	.byte	0x04, 0x11
        /*0026*/ 	.short	(.L_25 - .L_24)
	.align		4
.L_24:
        /*0028*/ 	.word	index@($__internal_0_$__cuda_sm10x_tcgen05_guardrail_trap_col_being_dealloced_not_returned_by_alloc)
        /*002c*/ 	.word	0x00000000


	//----- nvinfo : EIATTR_FRAME_SIZE
	.align		4
.L_25:
        /*0030*/ 	.byte	0x04, 0x11
        /*0032*/ 	.short	(.L_27 - .L_26)
	.align		4
.L_26:
        /*0034*/ 	.word	index@(_ZN7cutlass13device_kernelINS_4gemm6kernel13GemmUniversalIN4cute5tupleIJiiiiEEENS1_10collective13CollectiveMmaINS1_35MainloopSm100TmaUmmaWarpSpecializedILi4ELi2ELi4ENS5_IJNS4_1CILi1EEESB_SB_EEEEENS5_IJNSA_ILi64EEENSA_ILi128EEESF_EEENS_6half_tENS5_IJlSB_lEEESH_SI_NS4_8TiledMMAINS4_8MMA_AtomIJNS4_20SM100_MMA_F16BF16_SSISH_SH_fLi64ELi128ELNS4_4UMMA5MajorE0ELSN_0ELNSM_7ScaleInE0ELSO_0EEEEEENS4_6LayoutISC_NS5_IJNSA_ILi0EEESS_SS_EEEEENS5_IJNS4_10UnderscoreESV_SV_EEEEENS4_13SM90_TMA_LOADENS4_14ComposedLayoutINS4_7SwizzleILi3ELi4ELi3EEENS4_18smem_ptr_flag_bitsILi16EEENSR_INS5_IJNSA_ILi8EEESE_EEENS5_IJSE_SB_EEEEEEEvNS4_8identityESY_S18_vS19_EENS_8epilogue10collective18CollectiveEpilogueINS1B_23Sm100TmaWarpSpecializedILi4ELi2ELi16ELb1ELb0EEEJSG_NS5_IJNSR_ISE_SB_EENSR_INSA_ILi32EEESB_EEEEESH_SI_SH_SI_NS1B_6fusion15FusionCallbacksIS1F_NS1K_17LinearCombinationISH_fSH_fLNS_15FloatRoundStyleE2EEESG_S1J_JEEENS4_5SM1004TMEM4LOAD26SM100_TMEM_LOAD_16dp256b4xESY_NSZ_INS10_ILi2ELi4ELi3EEES13_NSR_INS5_IJS14_S1H_EEENS5_IJS1H_SB_EEEEEEENS4_17SM75_U32x4_LDSM_NENS4_14SM90_TMA_STOREES1Y_NS4_17SM90_U32x4_STSM_NENS4_39AutoVectorizingCopyWithAssumedAlignmentILi128EEEEEEvvEEEEvNT_6ParamsE)
        /*0038*/ 	.word	0x00000000


	//----- nvinfo : EIATTR_MIN_STACK_SIZE
	.align		4
.L_27:
        /*003c*/ 	.byte	0x04, 0x12
        /*003e*/ 	.short	(.L_29 - .L_28)
	.align		4
.L_28:
        /*0040*/ 	.word	index@(_ZN7cutlass13device_kernelINS_4gemm6kernel13GemmUniversalIN4cute5tupleIJiiiiEEENS1_10collective13CollectiveMmaINS1_35MainloopSm100TmaUmmaWarpSpecializedILi4ELi2ELi4ENS5_IJNS4_1CILi1EEESB_SB_EEEEENS5_IJNSA_ILi64EEENSA_ILi128EEESF_EEENS_6half_tENS5_IJlSB_lEEESH_SI_NS4_8TiledMMAINS4_8MMA_AtomIJNS4_20SM100_MMA_F16BF16_SSISH_SH_fLi64ELi128ELNS4_4UMMA5MajorE0ELSN_0ELNSM_7ScaleInE0ELSO_0EEEEEENS4_6LayoutISC_NS5_IJNSA_ILi0EEESS_SS_EEEEENS5_IJNS4_10UnderscoreESV_SV_EEEEENS4_13SM90_TMA_LOADENS4_14ComposedLayoutINS4_7SwizzleILi3ELi4ELi3EEENS4_18smem_ptr_flag_bitsILi16EEENSR_INS5_IJNSA_ILi8EEESE_EEENS5_IJSE_SB_EEEEEEEvNS4_8identityESY_S18_vS19_EENS_8epilogue10collective18CollectiveEpilogueINS1B_23Sm100TmaWarpSpecializedILi4ELi2ELi16ELb1ELb0EEEJSG_NS5_IJNSR_ISE_SB_EENSR_INSA_ILi32EEESB_EEEEESH_SI_SH_SI_NS1B_6fusion15FusionCallbacksIS1F_NS1K_17LinearCombinationISH_fSH_fLNS_15FloatRoundStyleE2EEESG_S1J_JEEENS4_5SM1004TMEM4LOAD26SM100_TMEM_LOAD_16dp256b4xESY_NSZ_INS10_ILi2ELi4ELi3EEES13_NSR_INS5_IJS14_S1H_EEENS5_IJS1H_SB_EEEEEEENS4_17SM75_U32x4_LDSM_NENS4_14SM90_TMA_STOREES1Y_NS4_17SM90_U32x4_STSM_NENS4_39AutoVectorizingCopyWithAssumedAlignmentILi128EEEEEEvvEEEEvNT_6ParamsE)
        /*0044*/ 	.word	0x00000000
.L_29:


//--------------------- .nv.compat                --------------------------
	.section	.nv.compat,"",@"SHT_CUDA_COMPAT_INFO"
	.align	4
        /*0000*/ 	.byte	0x02, 0x09, 0x01, 0x00, 0x02, 0x02, 0x02, 0x00, 0x02, 0x05, 0x05, 0x00, 0x03, 0x07, 0x01, 0x01
        /*0010*/ 	.byte	0x02, 0x03, 0x01, 0x00, 0x02, 0x06, 0x01, 0x00, 0x04, 0x0b, 0x08, 0x00, 0x09, 0x00, 0x00, 0x00
        /*0020*/ 	.byte	0x00, 0x00, 0x00, 0x00


//--------------------- .nv.info._ZN7cutlass13device_kernelINS_4gemm6kernel13GemmUniversalIN4cute5tupleIJiiiiEEENS1_10collective13CollectiveMmaINS1_35MainloopSm100TmaUmmaWarpSpecializedILi4ELi2ELi4ENS5_IJNS4_1CILi1EEESB_SB_EEEEENS5_IJNSA_ILi64EEENSA_ILi128EEESF_EEENS_6half_tENS5_IJlSB_lEEESH_SI_NS4_8TiledMMAINS4_8MMA_AtomIJNS4_20SM100_MMA_F16BF16_SSISH_SH_fLi64ELi128ELNS4_4UMMA5MajorE0ELSN_0ELNSM_7ScaleInE0ELSO_0EEEEEENS4_6LayoutISC_NS5_IJNSA_ILi0EEESS_SS_EEEEENS5_IJNS4_10UnderscoreESV_SV_EEEEENS4_13SM90_TMA_LOADENS4_14ComposedLayoutINS4_7SwizzleILi3ELi4ELi3EEENS4_18smem_ptr_flag_bitsILi16EEENSR_INS5_IJNSA_ILi8EEESE_EEENS5_IJSE_SB_EEEEEEEvNS4_8identityESY_S18_vS19_EENS_8epilogue10collective18CollectiveEpilogueINS1B_23Sm100TmaWarpSpecializedILi4ELi2ELi16ELb1ELb0EEEJSG_NS5_IJNSR_ISE_SB_EENSR_INSA_ILi32EEESB_EEEEESH_SI_SH_SI_NS1B_6fusion15FusionCallbacksIS1F_NS1K_17LinearCombinationISH_fSH_fLNS_15FloatRoundStyleE2EEESG_S1J_JEEENS4_5SM1004TMEM4LOAD26SM100_TMEM_LOAD_16dp256b4xESY_NSZ_INS10_ILi2ELi4ELi3EEES13_NSR_INS5_IJS14_S1H_EEENS5_IJS1H_SB_EEEEEEENS4_17SM75_U32x4_LDSM_NENS4_14SM90_TMA_STOREES1Y_NS4_17SM90_U32x4_STSM_NENS4_39AutoVectorizingCopyWithAssumedAlignmentILi128EEEEEEvvEEEEvNT_6ParamsE --------------------------
	.section	.nv.info._ZN7cutlass13device_kernelINS_4gemm6kernel13GemmUniversalIN4cute5tupleIJiiiiEEENS1_10collective13CollectiveMmaINS1_35MainloopSm100TmaUmmaWarpSpecializedILi4ELi2ELi4ENS5_IJNS4_1CILi1EEESB_SB_EEEEENS5_IJNSA_ILi64EEENSA_ILi128EEESF_EEENS_6half_tENS5_IJlSB_lEEESH_SI_NS4_8TiledMMAINS4_8MMA_AtomIJNS4_20SM100_MMA_F16BF16_SSISH_SH_fLi64ELi128ELNS4_4UMMA5MajorE0ELSN_0ELNSM_7ScaleInE0ELSO_0EEEEEENS4_6LayoutISC_NS5_IJNSA_ILi0EEESS_SS_EEEEENS5_IJNS4_10UnderscoreESV_SV_EEEEENS4_13SM90_TMA_LOADENS4_14ComposedLayoutINS4_7SwizzleILi3ELi4ELi3EEENS4_18smem_ptr_flag_bitsILi16EEENSR_INS5_IJNSA_ILi8EEESE_EEENS5_IJSE_SB_EEEEEEEvNS4_8identityESY_S18_vS19_EENS_8epilogue10collective18CollectiveEpilogueINS1B_23Sm100TmaWarpSpecializedILi4ELi2ELi16ELb1ELb0EEEJSG_NS5_IJNSR_ISE_SB_EENSR_INSA_ILi32EEESB_EEEEESH_SI_SH_SI_NS1B_6fusion15FusionCallbacksIS1F_NS1K_17LinearCombinationISH_fSH_fLNS_15FloatRoundStyleE2EEESG_S1J_JEEENS4_5SM1004TMEM4LOAD26SM100_TMEM_LOAD_16dp256b4xESY_NSZ_INS10_ILi2ELi4ELi3EEES13_NSR_INS5_IJS14_S1H_EEENS5_IJS1H_SB_EEEEEEENS4_17SM75_U32x4_LDSM_NENS4_14SM90_TMA_STOREES1Y_NS4_17SM90_U32x4_STSM_NENS4_39AutoVectorizingCopyWithAssumedAlignmentILi128EEEEEEvvEEEEvNT_6ParamsE,"",@"SHT_CUDA_INFO"
	.sectionflags	@""
	.align	4


	//----- nvinfo : EIATTR_CUDA_API_VERSION
	.align		4
        /*0000*/ 	.byte	0x04, 0x37
        /*0002*/ 	.short	(.L_31 - .L_30)
.L_30:
        /*0004*/ 	.word	0x00000082


	//----- nvinfo : EIATTR_KPARAM_INFO
	.align		4
.L_31:
        /*0008*/ 	.byte	0x04, 0x17
        /*000a*/ 	.short	(.L_33 - .L_32)
.L_32:
        /*000c*/ 	.word	0x00000000
        /*0010*/ 	.short	0x0000
        /*0012*/ 	.short	0x0000
        /*0014*/ 	.byte	0x00, 0xf0, 0x01, 0x20


	//----- nvinfo : EIATTR_AT_ENTRY_FRAGMENTS
	.align		4
.L_33:
        /*0018*/ 	.byte	0x04, 0x4f
        /*001a*/ 	.short	(.L_35 - .L_34)


	//   ....[0]....
.L_34:
        /*001c*/ 	.word	0x00000006


	//----- nvinfo : EIATTR_RESERVED_SMEM_USED
	.align		4
.L_35:
        /*0020*/ 	.byte	0x01, 0x41
	.zero		2


	//----- nvinfo : EIATTR_SPARSE_MMA_MASK
	.align		4
        /*0024*/ 	.byte	0x03, 0x50
        /*0026*/ 	.short	0x0000


	//----- nvinfo : EIATTR_TCGEN05_1CTA_USED
	.align		4
        /*0028*/ 	.byte	0x01, 0x51
	.zero		2


	//----- nvinfo : EIATTR_MAXREG_COUNT
	.align		4
        /*002c*/ 	.byte	0x03, 0x1b
        /*002e*/ 	.short	0x00ff


	//----- nvinfo : EIATTR_NUM_BARRIERS
	.align		4
        /*0030*/ 	.byte	0x02, 0x4c
        /*0032*/ 	.byte	0x07
	.zero		1


	//----- nvinfo : EIATTR_EXTERNS
	.align		4
        /*0034*/ 	.byte	0x04, 0x0f
        /*0036*/ 	.short	(.L_37 - .L_36)


	//   ....[0]....
	.align		4
.L_36:
        /*0038*/ 	.word	index@(__assertfail)


	//----- nvinfo : EIATTR_MERCURY_ISA_VERSION
	.align		4
.L_37:
        /*003c*/ 	.byte	0x03, 0x5f
        /*003e*/ 	.short	0x0101


	//----- nvinfo : EIATTR_INT_WARP_WIDE_INSTR_OFFSETS
	.align		4
        /*0040*/ 	.byte	0x04, 0x31
        /*0042*/ 	.short	(.L_39 - .L_38)


	//   ....[0]....
.L_38:
        /*0044*/ 	.word	0x00001f50


	//   ....[1]....
        /*0048*/ 	.word	0x00003bc0


	//   ....[2]....
        /*004c*/ 	.word	0x00003be0


	//   ....[3]....
        /*0050*/ 	.word	0x00003c10


	//   ....[4]....
        /*0054*/ 	.word	0x00004550


	//   ....[5]....
        /*0058*/ 	.word	0x000045c0


	//   ....[6]....
        /*005c*/ 	.word	0x000046a0


	//   ....[7]....
        /*0060*/ 	.word	0x00004720


	//   ....[8]....
        /*0064*/ 	.word	0x00004830


	//   ....[9]....
        /*0068*/ 	.word	0x000048c0


	//   ....[10]....
        /*006c*/ 	.word	0x00004aa0


	//   ....[11]....
        /*0070*/ 	.word	0x00004c00


	//----- nvinfo : EIATTR_COOP_GROUP_MASK_REGIDS
	.align		4
.L_39:
        /*0074*/ 	.byte	0x04, 0x29
        /*0076*/ 	.short	(.L_41 - .L_40)


	//   ....[0]....
.L_40:
        /*0078*/ 	.word	0xffffffff


	//   ....[1]....
        /*007c*/ 	.word	0xffffffff


	//   ....[2]....
        /*0080*/ 	.word	0xffffffff


	//   ....[3]....
        /*0084*/ 	.word	0xffffffff


	//   ....[4]....
        /*0088*/ 	.word	0xffffffff


	//   ....[5]....
        /*008c*/ 	.word	0xffffffff


	//   ....[6]....
        /*0090*/ 	.word	0xffffffff


	//   ....[7]....
        /*0094*/ 	.word	0xffffffff


	//   ....[8]....
        /*0098*/ 	.word	0xffffffff


	//   ....[9]....
        /*009c*/ 	.word	0xffffffff


	//   ....[10]....
        /*00a0*/ 	.word	0xffffffff


	//   ....[11]....
        /*00a4*/ 	.word	0xffffffff


	//   ....[12]....
        /*00a8*/ 	.word	0xffffffff


	//----- nvinfo : EIATTR_COOP_GROUP_INSTR_OFFSETS
	.align		4
.L_41:
        /*00ac*/ 	.byte	0x04, 0x28
        /*00ae*/ 	.short	(.L_43 - .L_42)


	//   ....[0]....
.L_42:
        /*00b0*/ 	.word	0x00000090


	//   ....[1]....
        /*00b4*/ 	.word	0x000004d0


	//   ....[2]....
        /*00b8*/ 	.word	0x00000640


	//   ....[3]....
        /*00bc*/ 	.word	0x000007e0


	//   ....[4]....
        /*00c0*/ 	.word	0x000008e0


	//   ....[5]....
        /*00c4*/ 	.word	0x00000a50


	//   ....[6]....
        /*00c8*/ 	.word	0x00000bf0


	//   ....[7]....
        /*00cc*/ 	.word	0x00001e30


	//   ....[8]....
        /*00d0*/ 	.word	0x00002c10


	//   ....[9]....
        /*00d4*/ 	.word	0x00002e20


	//   ....[10]....
        /*00d8*/ 	.word	0x00002e50


	//   ....[11]....
        /*00dc*/ 	.word	0x00003aa0


	//   ....[12]....
        /*00e0*/ 	.word	0x00003cd0


	//----- nvinfo : EIATTR_VRC_CTA_INIT_COUNT
	.align		4
.L_43:
        /*00e4*/ 	.byte	0x02, 0x4a
        /*00e6*/ 	.byte	0x80
	.zero		1


	//----- nvinfo : EIATTR_SYSCALL_OFFSETS
	.align		4
        /*00e8*/ 	.byte	0x04, 0x46
        /*00ea*/ 	.short	(.L_45 - .L_44)


	//   ....[0]....
.L_44:
        /*00ec*/ 	.word	0x000056b0


	//   ....[1]....
        /*00f0*/ 	.word	0x000057a0


	//   ....[2]....
        /*00f4*/ 	.word	0x00005f00


	//   ....[3]....
        /*00f8*/ 	.word	0x000067b0


	//   ....[4]....
        /*00fc*/ 	.word	0x00007030


	//   ....[5]....
        /*0100*/ 	.word	0x000078b0


	//----- nvinfo : EIATTR_MBARRIER_INSTR_OFFSETS
	.align		4
.L_45:
        /*0104*/ 	.byte	0x04, 0x39
        /*0106*/ 	.short	(.L_47 - .L_46)


	//   ....[0]....
.L_46:
        /*0108*/ 	.word	0x000005b0
        /*010c*/ 	.word	0x000000ff
        /*0110*/ 	.word	0x00000000
        /*0114*/ 	.short	0x0100
        /*0116*/ 	.byte	0x05
	.zero		1


	//   ....[1]....
        /*0118*/ 	.word	0x000005c0
        /*011c*/ 	.word	0x000000ff
        /*0120*/ 	.word	0x00000020
        /*0124*/ 	.short	0x0100
        /*0126*/ 	.byte	0x05
	.zero		1


	//   ....[2]....
        /*0128*/ 	.word	0x000005d0
        /*012c*/ 	.word	0x000000ff
        /*0130*/ 	.word	0x00000008
        /*0134*/ 	.short	0x0100
        /*0136*/ 	.byte	0x05
	.zero		1


	//   ....[3]....
        /*0138*/ 	.word	0x000005e0
        /*013c*/ 	.word	0x000000ff
        /*0140*/ 	.word	0x00000028
        /*0144*/ 	.short	0x0100
        /*0146*/ 	.byte	0x05
	.zero		1


	//   ....[4]....
        /*0148*/ 	.word	0x000005f0
        /*014c*/ 	.word	0x000000ff
        /*0150*/ 	.word	0x00000010
        /*0154*/ 	.short	0x0100
        /*0156*/ 	.byte	0x05
	.zero		1


	//   ....[5]....
        /*0158*/ 	.word	0x00000600
        /*015c*/ 	.word	0x000000ff
        /*0160*/ 	.word	0x00000030
        /*0164*/ 	.short	0x0100
        /*0166*/ 	.byte	0x05
	.zero		1


	//   ....[6]....
        /*0168*/ 	.word	0x00000610
        /*016c*/ 	.word	0x000000ff
        /*0170*/ 	.word	0x00000018
        /*0174*/ 	.short	0x0100
        /*0176*/ 	.byte	0x05
	.zero		1


	//   ....[7]....
        /*0178*/ 	.word	0x00000620
        /*017c*/ 	.word	0x000000ff
        /*0180*/ 	.word	0x00000038
        /*0184*/ 	.short	0x0100
        /*0186*/ 	.byte	0x05
	.zero		1


	//   ....[8]....
        /*0188*/ 	.word	0x00000750
        /*018c*/ 	.word	0x000000ff
        /*0190*/ 	.word	0x00000040
        /*0194*/ 	.short	0x0100
        /*0196*/ 	.byte	0x07
	.zero		1


	//   ....[9]....
        /*0198*/ 	.word	0x00000760
        /*019c*/ 	.word	0x000000ff
        /*01a0*/ 	.word	0x00000060
        /*01a4*/ 	.short	0x0100
        /*01a6*/ 	.byte	0x07
	.zero		1


	//   ....[10]....
        /*01a8*/ 	.word	0x00000770
        /*01ac*/ 	.word	0x000000ff
        /*01b0*/ 	.word	0x00000048
        /*01b4*/ 	.short	0x0100
        /*01b6*/ 	.byte	0x07
	.zero		1


	//   ....[11]....
        /*01b8*/ 	.word	0x00000780
        /*01bc*/ 	.word	0x000000ff
        /*01c0*/ 	.word	0x00000068
        /*01c4*/ 	.short	0x0100
        /*01c6*/ 	.byte	0x07
	.zero		1


	//   ....[12]....
        /*01c8*/ 	.word	0x00000790
        /*01cc*/ 	.word	0x000000ff
        /*01d0*/ 	.word	0x00000050
        /*01d4*/ 	.short	0x0100
        /*01d6*/ 	.byte	0x07
	.zero		1


	//   ....[13]....
        /*01d8*/ 	.word	0x000007a0
        /*01dc*/ 	.word	0x000000ff
        /*01e0*/ 	.word	0x00000070
        /*01e4*/ 	.short	0x0100
        /*01e6*/ 	.byte	0x07
	.zero		1


	//   ....[14]....
        /*01e8*/ 	.word	0x000007b0
        /*01ec*/ 	.word	0x000000ff
        /*01f0*/ 	.word	0x00000058
        /*01f4*/ 	.short	0x0100
        /*01f6*/ 	.byte	0x07
	.zero		1


	//   ....[15]....
        /*01f8*/ 	.word	0x000007c0
        /*01fc*/ 	.word	0x000000ff
        /*0200*/ 	.word	0x00000078
        /*0204*/ 	.short	0x0100
        /*0206*/ 	.byte	0x07
	.zero		1


	//   ....[16]....
        /*0208*/ 	.word	0x000008b0
        /*020c*/ 	.word	0x000000ff
        /*0210*/ 	.word	0x00000080
        /*0214*/ 	.short	0x0100
        /*0216*/ 	.byte	0x05
	.zero		1


	//   ....[17]....
        /*0218*/ 	.word	0x000008c0
        /*021c*/ 	.word	0x000000ff
        /*0220*/ 	.word	0x00000088
        /*0224*/ 	.short	0x0100
        /*0226*/ 	.byte	0x05
	.zero		1


	//   ....[18]....
        /*0228*/ 	.word	0x00000a00
        /*022c*/ 	.word	0x000000ff
        /*0230*/ 	.word	0x00000090
        /*0234*/ 	.short	0x0100
        /*0236*/ 	.byte	0x05
	.zero		1


	//   ....[19]....
        /*0238*/ 	.word	0x00000a10
        /*023c*/ 	.word	0x000000ff
        /*0240*/ 	.word	0x000000a0
        /*0244*/ 	.short	0x0100
        /*0246*/ 	.byte	0x05
	.zero		1


	//   ....[20]....
        /*0248*/ 	.word	0x00000a20
        /*024c*/ 	.word	0x000000ff
        /*0250*/ 	.word	0x00000098
        /*0254*/ 	.short	0x0100
        /*0256*/ 	.byte	0x05
	.zero		1


	//   ....[21]....
        /*0258*/ 	.word	0x00000a30
        /*025c*/ 	.word	0x000000ff
        /*0260*/ 	.word	0x000000a8
        /*0264*/ 	.short	0x0100
        /*0266*/ 	.byte	0x05
	.zero		1


	//   ....[22]....
        /*0268*/ 	.word	0x00000b60
        /*026c*/ 	.word	0x000000ff
        /*0270*/ 	.word	0x000000b0
        /*0274*/ 	.short	0x0100
        /*0276*/ 	.byte	0x07
	.zero		1


	//   ....[23]....
        /*0278*/ 	.word	0x00000b70
        /*027c*/ 	.word	0x000000ff
        /*0280*/ 	.word	0x000000d0
        /*0284*/ 	.short	0x0100
        /*0286*/ 	.byte	0x07
	.zero		1


	//   ....[24]....
        /*0288*/ 	.word	0x00000b80
        /*028c*/ 	.word	0x000000ff
        /*0290*/ 	.word	0x000000b8
        /*0294*/ 	.short	0x0100
        /*0296*/ 	.byte	0x07
	.zero		1


	//   ....[25]....
        /*0298*/ 	.word	0x00000b90
        /*029c*/ 	.word	0x000000ff
        /*02a0*/ 	.word	0x000000d8
        /*02a4*/ 	.short	0x0100
        /*02a6*/ 	.byte	0x07
	.zero		1


	//   ....[26]....
        /*02a8*/ 	.word	0x00000ba0
        /*02ac*/ 	.word	0x000000ff
        /*02b0*/ 	.word	0x000000c0
        /*02b4*/ 	.short	0x0100
        /*02b6*/ 	.byte	0x07
	.zero		1


	//   ....[27]....
        /*02b8*/ 	.word	0x00000bb0
        /*02bc*/ 	.word	0x000000ff
        /*02c0*/ 	.word	0x000000e0
        /*02c4*/ 	.short	0x0100
        /*02c6*/ 	.byte	0x07
	.zero		1


	//   ....[28]....
        /*02c8*/ 	.word	0x00000bc0
        /*02cc*/ 	.word	0x000000ff
        /*02d0*/ 	.word	0x000000c8
        /*02d4*/ 	.short	0x0100
        /*02d6*/ 	.byte	0x07
	.zero		1


	//   ....[29]....
        /*02d8*/ 	.word	0x00000bd0
        /*02dc*/ 	.word	0x000000ff
        /*02e0*/ 	.word	0x000000e8
        /*02e4*/ 	.short	0x0100
        /*02e6*/ 	.byte	0x07
	.zero		1


	//   ....[30]....
        /*02e8*/ 	.word	0x00000cc0
        /*02ec*/ 	.word	0x000000ff
        /*02f0*/ 	.word	0x000000f0
        /*02f4*/ 	.short	0x0100
        /*02f6*/ 	.byte	0x05
	.zero		1


	//   ....[31]....
        /*02f8*/ 	.word	0x00000cd0
        /*02fc*/ 	.word	0x000000ff
        /*0300*/ 	.word	0x00000100
        /*0304*/ 	.short	0x0100
        /*0306*/ 	.byte	0x05
	.zero		1


	//   ....[32]....
        /*0308*/ 	.word	0x00000ce0
        /*030c*/ 	.word	0x000000ff
        /*0310*/ 	.word	0x000000f8
        /*0314*/ 	.short	0x0100
        /*0316*/ 	.byte	0x05
	.zero		1


	//   ....[33]....
        /*0318*/ 	.word	0x00000cf0
        /*031c*/ 	.word	0x000000ff
        /*0320*/ 	.word	0x00000108
        /*0324*/ 	.short	0x0100
        /*0326*/ 	.byte	0x05
	.zero		1


	//   ....[34]....
        /*0328*/ 	.word	0x000015d0
        /*032c*/ 	.word	0x00000003
        /*0330*/ 	.word	0x00000100
        /*0334*/ 	.short	0x010a
        /*0336*/ 	.byte	0xff
	.zero		1


	//   ....[35]....
        /*0338*/ 	.word	0x00001600
        /*033c*/ 	.word	0x00000003
        /*0340*/ 	.word	0x000000f0
        /*0344*/ 	.short	0x0101
        /*0346*/ 	.byte	0xff
	.zero		1


	//   ....[36]....
        /*0348*/ 	.word	0x000016d0
        /*034c*/ 	.word	0x000000ff
        /*0350*/ 	.word	0x00000020
        /*0354*/ 	.short	0x010a
        /*0356*/ 	.byte	0x08
	.zero		1


	//   ....[37]....
        /*0358*/ 	.word	0x00001770
        /*035c*/ 	.word	0x000000ff
        /*0360*/ 	.word	0x00000020
        /*0364*/ 	.short	0x010a
        /*0366*/ 	.byte	0x21
	.zero		1


	//   ....[38]....
        /*0368*/ 	.word	0x000018c0
        /*036c*/ 	.word	0x000000ff
        /*0370*/ 	.word	0x00000020
        /*0374*/ 	.short	0x010a
        /*0376*/ 	.byte	0x08
	.zero		1


	//   ....[39]....
        /*0378*/ 	.word	0x00001a90
        /*037c*/ 	.word	0x000000ff
        /*0380*/ 	.word	0x00000088
        /*0384*/ 	.short	0x0101
        /*0386*/ 	.byte	0x04
	.zero		1


	//   ....[40]....
        /*0388*/ 	.word	0x00001ab0
        /*038c*/ 	.word	0x000000ff
        /*0390*/ 	.word	0x00000020
        /*0394*/ 	.short	0x010a
        /*0396*/ 	.byte	0x08
	.zero		1


	//   ....[41]....
        /*0398*/ 	.word	0x00001b30
        /*039c*/ 	.word	0x000000ff
        /*03a0*/ 	.word	0x00000020
        /*03a4*/ 	.short	0x010a
        /*03a6*/ 	.byte	0x21
	.zero		1


	//   ....[42]....
        /*03a8*/ 	.word	0x00001c80
        /*03ac*/ 	.word	0x000000ff
        /*03b0*/ 	.word	0x00000020
        /*03b4*/ 	.short	0x010a
        /*03b6*/ 	.byte	0x08
	.zero		1


	//   ....[43]....
        /*03b8*/ 	.word	0x00001e60
        /*03bc*/ 	.word	0x00000002
        /*03c0*/ 	.word	0x00000090
        /*03c4*/ 	.short	0x010a
        /*03c6*/ 	.byte	0xff
	.zero		1


	//   ....[44]....
        /*03c8*/ 	.word	0x00001f20
        /*03cc*/ 	.word	0x00000002
        /*03d0*/ 	.word	0x00000000
        /*03d4*/ 	.short	0x0101
        /*03d6*/ 	.byte	0xff
	.zero		1


	//   ....[45]....
        /*03d8*/ 	.word	0x00002480
        /*03dc*/ 	.word	0x000000ff
        /*03e0*/ 	.word	0x00000000
        /*03e4*/ 	.short	0x010a
        /*03e6*/ 	.byte	0x05
	.zero		1


	//   ....[46]....
        /*03e8*/ 	.word	0x00002510
        /*03ec*/ 	.word	0x000000ff
        /*03f0*/ 	.word	0x00000000
        /*03f4*/ 	.short	0x010a
        /*03f6*/ 	.byte	0x05
	.zero		1


	//   ....[47]....
        /*03f8*/ 	.word	0x000025a0
        /*03fc*/ 	.word	0x000000ff
        /*0400*/ 	.word	0x00000000
        /*0404*/ 	.short	0x010a
        /*0406*/ 	.byte	0x05
	.zero		1


	//   ....[48]....
        /*0408*/ 	.word	0x00002640
        /*040c*/ 	.word	0x00000000
        /*0410*/ 	.word	0x00000000
        /*0414*/ 	.short	0x010a
        /*0416*/ 	.byte	0xff
	.zero		1


	//   ....[49]....
        /*0418*/ 	.word	0x00002760
        /*041c*/ 	.word	0x00000000
        /*0420*/ 	.word	0x000000f0
        /*0424*/ 	.short	0x010a
        /*0426*/ 	.byte	0xff
	.zero		1


	//   ....[50]....
        /*0428*/ 	.word	0x000027c0
        /*042c*/ 	.word	0x00000004
        /*0430*/ 	.word	0x00000000
        /*0434*/ 	.short	0x0101
        /*0436*/ 	.byte	0xff
	.zero		1


	//   ....[51]....
        /*0438*/ 	.word	0x000027e0
        /*043c*/ 	.word	0x000000ff
        /*0440*/ 	.word	0x000000a0
        /*0444*/ 	.short	0x010a
        /*0446*/ 	.byte	0x05
	.zero		1


	//   ....[52]....
        /*0448*/ 	.word	0x00002900
        /*044c*/ 	.word	0x00000000
        /*0450*/ 	.word	0x00000090
        /*0454*/ 	.short	0x010a
        /*0456*/ 	.byte	0xff
	.zero		1


	//   ....[53]....
        /*0458*/ 	.word	0x00002a10
        /*045c*/ 	.word	0x00000000
        /*0460*/ 	.word	0x00000000
        /*0464*/ 	.short	0x0101
        /*0466*/ 	.byte	0xff
	.zero		1


	//   ....[54]....
        /*0468*/ 	.word	0x00002aa0
        /*046c*/ 	.word	0x000000ff
        /*0470*/ 	.word	0x000000a0
        /*0474*/ 	.short	0x0106
        /*0476*/ 	.byte	0x05
	.zero		1


	//   ....[55]....
        /*0478*/ 	.word	0x00002ac0
        /*047c*/ 	.word	0x000000ff
        /*0480*/ 	.word	0x000000a0
        /*0484*/ 	.short	0x010a
        /*0486*/ 	.byte	0x05
	.zero		1


	//   ....[56]....
        /*0488*/ 	.word	0x00002b50
        /*048c*/ 	.word	0x000000ff
        /*0490*/ 	.word	0x000000a0
        /*0494*/ 	.short	0x0106
        /*0496*/ 	.byte	0x04
	.zero		1


	//   ....[57]....
        /*0498*/ 	.word	0x00002b90
        /*049c*/ 	.word	0x00000000
        /*04a0*/ 	.word	0x000000a0
        /*04a4*/ 	.short	0x010a
        /*04a6*/ 	.byte	0xff
	.zero		1


	//   ....[58]....
        /*04a8*/ 	.word	0x00003150
        /*04ac*/ 	.word	0x00000000
        /*04b0*/ 	.word	0x00000090
        /*04b4*/ 	.short	0x010a
        /*04b6*/ 	.byte	0xff
	.zero		1


	//   ....[59]....
        /*04b8*/ 	.word	0x00003260
        /*04bc*/ 	.word	0x00000003
        /*04c0*/ 	.word	0x00000000
        /*04c4*/ 	.short	0x0101
        /*04c6*/ 	.byte	0xff
	.zero		1


	//   ....[60]....
        /*04c8*/ 	.word	0x00003270
        /*04cc*/ 	.word	0x000000ff
        /*04d0*/ 	.word	0x00000000
        /*04d4*/ 	.short	0x010a
        /*04d6*/ 	.byte	0x07
	.zero		1


	//   ....[61]....
        /*04d8*/ 	.word	0x000032f0
        /*04dc*/ 	.word	0x000000ff
        /*04e0*/ 	.word	0x000000d0
        /*04e4*/ 	.short	0x010a
        /*04e6*/ 	.byte	0x06
	.zero		1


	//   ....[62]....
        /*04e8*/ 	.word	0x000033c0
        /*04ec*/ 	.word	0x000000ff
        /*04f0*/ 	.word	0x00000000
        /*04f4*/ 	.short	0x010a
        /*04f6*/ 	.byte	0x0b
	.zero		1


	//   ....[63]....
        /*04f8*/ 	.word	0x000034f0
        /*04fc*/ 	.word	0x000000ff
        /*0500*/ 	.word	0x00000000
        /*0504*/ 	.short	0x010a
        /*0506*/ 	.byte	0x22
	.zero		1


	//   ....[64]....
        /*0508*/ 	.word	0x000038d0
        /*050c*/ 	.word	0x000000ff
        /*0510*/ 	.word	0x00000000
        /*0514*/ 	.short	0x010a
        /*0516*/ 	.byte	0x06
	.zero		1


	//   ....[65]....
        /*0518*/ 	.word	0x00003960
        /*051c*/ 	.word	0x000000ff
        /*0520*/ 	.word	0x00000000
        /*0524*/ 	.short	0x010a
        /*0526*/ 	.byte	0x06
	.zero		1


	//   ....[66]....
        /*0528*/ 	.word	0x000039f0
        /*052c*/ 	.word	0x000000ff
        /*0530*/ 	.word	0x00000000
        /*0534*/ 	.short	0x010a
        /*0536*/ 	.byte	0x06
	.zero		1


	//   ....[67]....
        /*0538*/ 	.word	0x00003a80
        /*053c*/ 	.word	0x000000ff
        /*0540*/ 	.word	0x00000000
        /*0544*/ 	.short	0x010a
        /*0546*/ 	.byte	0x07
	.zero		1


	//   ....[68]....
        /*0548*/ 	.word	0x00003f00
        /*054c*/ 	.word	0x00000000
        /*0550*/ 	.word	0x00000090
        /*0554*/ 	.short	0x010a
        /*0556*/ 	.byte	0xff
	.zero		1


	//   ....[69]....
        /*0558*/ 	.word	0x00003fc0
        /*055c*/ 	.word	0x00000000
        /*0560*/ 	.word	0x00000000
        /*0564*/ 	.short	0x0101
        /*0566*/ 	.byte	0xff
	.zero		1


	//   ....[70]....
        /*0568*/ 	.word	0x000042e0
        /*056c*/ 	.word	0x000000ff
        /*0570*/ 	.word	0x00000088
        /*0574*/ 	.short	0x010a
        /*0576*/ 	.byte	0x07
	.zero		1


	//   ....[71]....
        /*0578*/ 	.word	0x000044d0
        /*057c*/ 	.word	0x000000ff
        /*0580*/ 	.word	0x00000060
        /*0584*/ 	.short	0x010a
        /*0586*/ 	.byte	0x07
	.zero		1


	//   ....[72]....
        /*0588*/ 	.word	0x00004640
        /*058c*/ 	.word	0x000000ff
        /*0590*/ 	.word	0x00000040
        /*0594*/ 	.short	0x010b
        /*0596*/ 	.byte	0x07
	.zero		1


	//   ....[73]....
        /*0598*/ 	.word	0x00004650
        /*059c*/ 	.word	0x000000ff
        /*05a0*/ 	.word	0x00000000
        /*05a4*/ 	.short	0x0101
        /*05a6*/ 	.byte	0x08
	.zero		1


	//   ....[74]....
        /*05a8*/ 	.word	0x00004670
        /*05ac*/ 	.word	0x000000ff
        /*05b0*/ 	.word	0x00000068
        /*05b4*/ 	.short	0x010a
        /*05b6*/ 	.byte	0x07
	.zero		1


	//   ....[75]....
        /*05b8*/ 	.word	0x000047d0
        /*05bc*/ 	.word	0x000000ff
        /*05c0*/ 	.word	0x00000048
        /*05c4*/ 	.short	0x010b
        /*05c6*/ 	.byte	0x07
	.zero		1


	//   ....[76]....
        /*05c8*/ 	.word	0x000047e0
        /*05cc*/ 	.word	0x000000ff
        /*05d0*/ 	.word	0x00000000
        /*05d4*/ 	.short	0x0101
        /*05d6*/ 	.byte	0x08
	.zero		1


	//   ....[77]....
        /*05d8*/ 	.word	0x000047f0
        /*05dc*/ 	.word	0x000000ff
        /*05e0*/ 	.word	0x00000070
        /*05e4*/ 	.short	0x010a
        /*05e6*/ 	.byte	0x07
	.zero		1


	//   ....[78]....
        /*05e8*/ 	.word	0x00004990
        /*05ec*/ 	.word	0x000000ff
        /*05f0*/ 	.word	0x00000050
        /*05f4*/ 	.short	0x010b
        /*05f6*/ 	.byte	0x07
	.zero		1


	//   ....[79]....
        /*05f8*/ 	.word	0x00004a00
        /*05fc*/ 	.word	0x000000ff
        /*0600*/ 	.word	0x00000000
        /*0604*/ 	.short	0x0101
        /*0606*/ 	.byte	0x08
	.zero		1


	//   ....[80]....
        /*0608*/ 	.word	0x00004a30
        /*060c*/ 	.word	0x000000ff
        /*0610*/ 	.word	0x00000078
        /*0614*/ 	.short	0x010a
        /*0616*/ 	.byte	0x07
	.zero		1


	//   ....[81]....
        /*0618*/ 	.word	0x00004c40
        /*061c*/ 	.word	0x000000ff
        /*0620*/ 	.word	0x00000058
        /*0624*/ 	.short	0x010b
        /*0626*/ 	.byte	0x07
	.zero		1


	//   ....[82]....
        /*0628*/ 	.word	0x00004c60
        /*062c*/ 	.word	0x000000ff
        /*0630*/ 	.word	0x00000000
        /*0634*/ 	.short	0x0101
        /*0636*/ 	.byte	0x0d
	.zero		1


	//   ....[83]....
        /*0638*/ 	.word	0x00004c90
        /*063c*/ 	.word	0x000000ff
        /*0640*/ 	.word	0x00000060
        /*0644*/ 	.short	0x010a
        /*0646*/ 	.byte	0x07
	.zero		1


	//   ....[84]....
        /*0648*/ 	.word	0x00004cb0
        /*064c*/ 	.word	0x000000ff
        /*0650*/ 	.word	0x00000068
        /*0654*/ 	.short	0x010a
        /*0656*/ 	.byte	0x07
	.zero		1


	//   ....[85]....
        /*0658*/ 	.word	0x00004cd0
        /*065c*/ 	.word	0x000000ff
        /*0660*/ 	.word	0x00000070
        /*0664*/ 	.short	0x010a
        /*0666*/ 	.byte	0x07
	.zero		1


	//   ....[86]....
        /*0668*/ 	.word	0x00004d10
        /*066c*/ 	.word	0x00000000
        /*0670*/ 	.word	0x00000078
        /*0674*/ 	.short	0x010a
        /*0676*/ 	.byte	0xff
	.zero		1


	//   ....[87]....
        /*0678*/ 	.word	0x00005070
        /*067c*/ 	.word	0x00000000
        /*0680*/ 	.word	0x00000090
        /*0684*/ 	.short	0x010a
        /*0686*/ 	.byte	0xff
	.zero		1


	//   ....[88]....
        /*0688*/ 	.word	0x00005180
        /*068c*/ 	.word	0x00000000
        /*0690*/ 	.word	0x00000000
        /*0694*/ 	.short	0x0101
        /*0696*/ 	.byte	0xff
	.zero		1


	//   ....[89]....
        /*0698*/ 	.word	0x00005be0
        /*069c*/ 	.word	0x000000ff
        /*06a0*/ 	.word	0x00000040
        /*06a4*/ 	.short	0x010a
        /*06a6*/ 	.byte	0x30
	.zero		1


	//   ....[90]....
        /*06a8*/ 	.word	0x00005c50
        /*06ac*/ 	.word	0x0000004f
        /*06b0*/ 	.word	0x000000b0
        /*06b4*/ 	.short	0x010a
        /*06b6*/ 	.byte	0xff
	.zero		1


	//   ....[91]....
        /*06b8*/ 	.word	0x00005d00
        /*06bc*/ 	.word	0x000000ff
        /*06c0*/ 	.word	0x00000040
        /*06c4*/ 	.short	0x010a
        /*06c6*/ 	.byte	0x30
	.zero		1


	//   ....[92]....
        /*06c8*/ 	.word	0x00005de0
        /*06cc*/ 	.word	0x0000004f
        /*06d0*/ 	.word	0x000000b0
        /*06d4*/ 	.short	0x010a
        /*06d6*/ 	.byte	0xff
	.zero		1


	//   ....[93]....
        /*06d8*/ 	.word	0x00006510
        /*06dc*/ 	.word	0x00000000
        /*06e0*/ 	.word	0x00000000
        /*06e4*/ 	.short	0x0101
        /*06e6*/ 	.byte	0xff
	.zero		1


	//   ....[94]....
        /*06e8*/ 	.word	0x00006520
        /*06ec*/ 	.word	0x00000003
        /*06f0*/ 	.word	0x00000040
        /*06f4*/ 	.short	0x010a
        /*06f6*/ 	.byte	0xff
	.zero		1


	//   ....[95]....
        /*06f8*/ 	.word	0x000065e0
        /*06fc*/ 	.word	0x00000003
        /*0700*/ 	.word	0x00000040
        /*0704*/ 	.short	0x010a
        /*0706*/ 	.byte	0xff
	.zero		1


	//   ....[96]....
        /*0708*/ 	.word	0x00006d90
        /*070c*/ 	.word	0x00000026
        /*0710*/ 	.word	0x00000000
        /*0714*/ 	.short	0x0101
        /*0716*/ 	.byte	0xff
	.zero		1


	//   ....[97]....
        /*0718*/ 	.word	0x00006db0
        /*071c*/ 	.word	0x00000053
        /*0720*/ 	.word	0x00000040
        /*0724*/ 	.short	0x010a
        /*0726*/ 	.byte	0xff
	.zero		1


	//   ....[98]....
        /*0728*/ 	.word	0x00006e60
        /*072c*/ 	.word	0x00000053
        /*0730*/ 	.word	0x00000040
        /*0734*/ 	.short	0x010a
        /*0736*/ 	.byte	0xff
	.zero		1


	//   ....[99]....
        /*0738*/ 	.word	0x00007610
        /*073c*/ 	.word	0x00000026
        /*0740*/ 	.word	0x00000000
        /*0744*/ 	.short	0x0101
        /*0746*/ 	.byte	0xff
	.zero		1


	//   ....[100]....
        /*0748*/ 	.word	0x00007630
        /*074c*/ 	.word	0x00000058
        /*0750*/ 	.word	0x00000040
        /*0754*/ 	.short	0x010a
        /*0756*/ 	.byte	0xff
	.zero		1


	//   ....[101]....
        /*0758*/ 	.word	0x000076e0
        /*075c*/ 	.word	0x00000058
        /*0760*/ 	.word	0x00000040
        /*0764*/ 	.short	0x010a
        /*0766*/ 	.byte	0xff
	.zero		1


	//   ....[102]....
        /*0768*/ 	.word	0x00007a10
        /*076c*/ 	.word	0x000000ff
        /*0770*/ 	.word	0x00000000
        /*0774*/ 	.short	0x0101
        /*0776*/ 	.byte	0x05
	.zero		1


	//   ....[103]....
        /*0778*/ 	.word	0x00007ef0
        /*077c*/ 	.word	0x00000002
        /*0780*/ 	.word	0x00000000
        /*0784*/ 	.short	0x0101
        /*0786*/ 	.byte	0xff
	.zero		1


	//   ....[104]....
        /*0788*/ 	.word	0x00008160
        /*078c*/ 	.word	0x000000ff
        /*0790*/ 	.word	0x00000000
        /*0794*/ 	.short	0x0101
        /*0796*/ 	.byte	0x04
	.zero		1


	//   ....[105]....
        /*0798*/ 	.word	0x00008180
        /*079c*/ 	.word	0x00000003
        /*07a0*/ 	.word	0x00000100
        /*07a4*/ 	.short	0x010a
        /*07a6*/ 	.byte	0xff
	.zero		1


	//   ....[106]....
        /*07a8*/ 	.word	0x000081e0
        /*07ac*/ 	.word	0x00000002
        /*07b0*/ 	.word	0x00000020
        /*07b4*/ 	.short	0x010a
        /*07b6*/ 	.byte	0xff
	.zero		1


	//   ....[107]....
        /*07b8*/ 	.word	0x00008240
        /*07bc*/ 	.word	0x00000002
        /*07c0*/ 	.word	0x00000020
        /*07c4*/ 	.short	0x010a
        /*07c6*/ 	.byte	0xff
	.zero		1


	//   ....[108]....
        /*07c8*/ 	.word	0x00008290
        /*07cc*/ 	.word	0x00000002
        /*07d0*/ 	.word	0x00000090
        /*07d4*/ 	.short	0x010a
        /*07d6*/ 	.byte	0xff
	.zero		1


	//   ....[109]....
        /*07d8*/ 	.word	0x000082f0
        /*07dc*/ 	.word	0x00000000
        /*07e0*/ 	.word	0x00000000
        /*07e4*/ 	.short	0x010a
        /*07e6*/ 	.byte	0xff
	.zero		1


	//   ....[110]....
        /*07e8*/ 	.word	0x00008350
        /*07ec*/ 	.word	0x00000000
        /*07f0*/ 	.word	0x00000000
        /*07f4*/ 	.short	0x010a
        /*07f6*/ 	.byte	0xff
	.zero		1


	//   ....[111]....
        /*07f8*/ 	.word	0x000083b0
        /*07fc*/ 	.word	0x00000000
        /*0800*/ 	.word	0x00000000
        /*0804*/ 	.short	0x010a
        /*0806*/ 	.byte	0xff
	.zero		1


	//   ....[112]....
        /*0808*/ 	.word	0x00008400
        /*080c*/ 	.word	0x00000000
        /*0810*/ 	.word	0x000000f0
        /*0814*/ 	.short	0x010a
        /*0816*/ 	.byte	0xff
	.zero		1


	//   ....[113]....
        /*0818*/ 	.word	0x00008460
        /*081c*/ 	.word	0x00000000
        /*0820*/ 	.word	0x000000a0
        /*0824*/ 	.short	0x010a
        /*0826*/ 	.byte	0xff
	.zero		1


	//   ....[114]....
        /*0828*/ 	.word	0x000084b0
        /*082c*/ 	.word	0x00000000
        /*0830*/ 	.word	0x00000090
        /*0834*/ 	.short	0x010a
        /*0836*/ 	.byte	0xff
	.zero		1


	//   ....[115]....
        /*0838*/ 	.word	0x00008510
        /*083c*/ 	.word	0x00000000
        /*0840*/ 	.word	0x000000a0
        /*0844*/ 	.short	0x010a
        /*0846*/ 	.byte	0xff
	.zero		1


	//   ....[116]....
        /*0848*/ 	.word	0x00008560
        /*084c*/ 	.word	0x00000000
        /*0850*/ 	.word	0x00000090
        /*0854*/ 	.short	0x010a
        /*0856*/ 	.byte	0xff
	.zero		1


	//   ....[117]....
        /*0858*/ 	.word	0x000085c0
        /*085c*/ 	.word	0x00000003
        /*0860*/ 	.word	0x000000d0
        /*0864*/ 	.short	0x010a
        /*0866*/ 	.byte	0xff
	.zero		1


	//   ....[118]....
        /*0868*/ 	.word	0x00008620
        /*086c*/ 	.word	0x00000000
        /*0870*/ 	.word	0x00000000
        /*0874*/ 	.short	0x010a
        /*0876*/ 	.byte	0xff
	.zero		1


	//   ....[119]....
        /*0878*/ 	.word	0x00008680
        /*087c*/ 	.word	0x00000000
        /*0880*/ 	.word	0x00000000
        /*0884*/ 	.short	0x010a
        /*0886*/ 	.byte	0xff
	.zero		1


	//   ....[120]....
        /*0888*/ 	.word	0x000086e0
        /*088c*/ 	.word	0x00000000
        /*0890*/ 	.word	0x00000000
        /*0894*/ 	.short	0x010a
        /*0896*/ 	.byte	0xff
	.zero		1


	//   ....[121]....
        /*0898*/ 	.word	0x00008740
        /*089c*/ 	.word	0x00000000
        /*08a0*/ 	.word	0x00000000
        /*08a4*/ 	.short	0x010a
        /*08a6*/ 	.byte	0xff
	.zero		1


	//   ....[122]....
        /*08a8*/ 	.word	0x000087a0
        /*08ac*/ 	.word	0x00000000
        /*08b0*/ 	.word	0x00000000
        /*08b4*/ 	.short	0x010a
        /*08b6*/ 	.byte	0xff
	.zero		1


	//   ....[123]....
        /*08b8*/ 	.word	0x000087f0
        /*08bc*/ 	.word	0x00000000
        /*08c0*/ 	.word	0x00000090
        /*08c4*/ 	.short	0x010a
        /*08c6*/ 	.byte	0xff
	.zero		1


	//   ....[124]....
        /*08c8*/ 	.word	0x00008850
        /*08cc*/ 	.word	0x00000000
        /*08d0*/ 	.word	0x00000088
        /*08d4*/ 	.short	0x010a
        /*08d6*/ 	.byte	0xff
	.zero		1


	//   ....[125]....
        /*08d8*/ 	.word	0x000088b0
        /*08dc*/ 	.word	0x00000003
        /*08e0*/ 	.word	0x00000060
        /*08e4*/ 	.short	0x010a
        /*08e6*/ 	.byte	0xff
	.zero		1


	//   ....[126]....
        /*08e8*/ 	.word	0x00008910
        /*08ec*/ 	.word	0x00000003
        /*08f0*/ 	.word	0x00000068
        /*08f4*/ 	.short	0x010a
        /*08f6*/ 	.byte	0xff
	.zero		1


	//   ....[127]....
        /*08f8*/ 	.word	0x00008970
        /*08fc*/ 	.word	0x00000003
        /*0900*/ 	.word	0x00000070
        /*0904*/ 	.short	0x010a
        /*0906*/ 	.byte	0xff
	.zero		1


	//   ....[128]....
        /*0908*/ 	.word	0x000089d0
        /*090c*/ 	.word	0x00000003
        /*0910*/ 	.word	0x00000078
        /*0914*/ 	.short	0x010a
        /*0916*/ 	.byte	0xff
	.zero		1


	//   ....[129]....
        /*0918*/ 	.word	0x00008a30
        /*091c*/ 	.word	0x00000000
        /*0920*/ 	.word	0x00000060
        /*0924*/ 	.short	0x010a
        /*0926*/ 	.byte	0xff
	.zero		1


	//   ....[130]....
        /*0928*/ 	.word	0x00008a90
        /*092c*/ 	.word	0x00000000
        /*0930*/ 	.word	0x00000068
        /*0934*/ 	.short	0x010a
        /*0936*/ 	.byte	0xff
	.zero		1


	//   ....[131]....
        /*0938*/ 	.word	0x00008af0
        /*093c*/ 	.word	0x00000000
        /*0940*/ 	.word	0x00000070
        /*0944*/ 	.short	0x010a
        /*0946*/ 	.byte	0xff
	.zero		1


	//   ....[132]....
        /*0948*/ 	.word	0x00008b40
        /*094c*/ 	.word	0x00000000
        /*0950*/ 	.word	0x00000090
        /*0954*/ 	.short	0x010a
        /*0956*/ 	.byte	0xff
	.zero		1


	//   ....[133]....
        /*0958*/ 	.word	0x00008ba0
        /*095c*/ 	.word	0x00000002
        /*0960*/ 	.word	0x00000040
        /*0964*/ 	.short	0x010a
        /*0966*/ 	.byte	0xff
	.zero		1


	//   ....[134]....
        /*0968*/ 	.word	0x00008bf0
        /*096c*/ 	.word	0x0000004f
        /*0970*/ 	.word	0x000000b0
        /*0974*/ 	.short	0x010a
        /*0976*/ 	.byte	0xff
	.zero		1


	//   ....[135]....
        /*0978*/ 	.word	0x00008c40
        /*097c*/ 	.word	0x00000003
        /*0980*/ 	.word	0x00000040
        /*0984*/ 	.short	0x010a
        /*0986*/ 	.byte	0xff
	.zero		1


	//   ....[136]....
        /*0988*/ 	.word	0x00008c90
        /*098c*/ 	.word	0x00000053
        /*0990*/ 	.word	0x00000040
        /*0994*/ 	.short	0x010a
        /*0996*/ 	.byte	0xff
	.zero		1


	//   ....[137]....
        /*0998*/ 	.word	0x00008ce0
        /*099c*/ 	.word	0x00000058
        /*09a0*/ 	.word	0x00000040
        /*09a4*/ 	.short	0x010a
        /*09a6*/ 	.byte	0xff
	.zero		1


	//----- nvinfo : EIATTR_NUM_MBARRIERS
	.align		4
.L_47:
        /*09a8*/ 	.byte	0x03, 0x38
        /*09aa*/ 	.short	0x0022


	//----- nvinfo : EIATTR_EXIT_INSTR_OFFSETS
	.align		4
        /*09ac*/ 	.byte	0x04, 0x1c
        /*09ae*/ 	.short	(.L_49 - .L_48)


	//   ....[0]....
.L_48:
        /*09b0*/ 	.word	0x00002670


	//   ....[1]....
        /*09b4*/ 	.word	0x00002b60


	//   ....[2]....
        /*09b8*/ 	.word	0x00002bc0


	//   ....[3]....
        /*09bc*/ 	.word	0x00003ce0


	//   ....[4]....
        /*09c0*/ 	.word	0x00004d40


	//   ....[5]....
        /*09c4*/ 	.word	0x00004d80


	//   ....[6]....
        /*09c8*/ 	.word	0x00008050


	//   ....[7]....
        /*09cc*/ 	.word	0x000080d0


	//   ....[8]....
        /*09d0*/ 	.word	0x00008100


	//   ....[9]....
        /*09d4*/ 	.word	0x00008170


	//----- nvinfo : EIATTR_MAX_THREADS
	.align		4
.L_49:
        /*09d8*/ 	.byte	0x04, 0x05
        /*09da*/ 	.short	(.L_51 - .L_50)
.L_50:
        /*09dc*/ 	.word	0x00000100
        /*09e0*/ 	.word	0x00000001
        /*09e4*/ 	.word	0x00000001


	//----- nvinfo : EIATTR_CRS_STACK_SIZE
	.align		4
.L_51:
        /*09e8*/ 	.byte	0x04, 0x1e
        /*09ea*/ 	.short	(.L_53 - .L_52)
.L_52:
        /*09ec*/ 	.word	0x00000000


	//----- nvinfo : EIATTR_CBANK_PARAM_SIZE
	.align		4
.L_53:
        /*09f0*/ 	.byte	0x03, 0x19
        /*09f2*/ 	.short	0x0800


	//----- nvinfo : EIATTR_PARAM_CBANK
	.align		4
        /*09f4*/ 	.byte	0x04, 0x0a
        /*09f6*/ 	.short	(.L_55 - .L_54)
	.align		4
.L_54:
        /*09f8*/ 	.word	index@(.nv.constant0._ZN7cutlass13device_kernelINS_4gemm6kernel13GemmUniversalIN4cute5tupleIJiiiiEEENS1_10collective13CollectiveMmaINS1_35MainloopSm100TmaUmmaWarpSpecializedILi4ELi2ELi4ENS5_IJNS4_1CILi1EEESB_SB_EEEEENS5_IJNSA_ILi64EEENSA_ILi128EEESF_EEENS_6half_tENS5_IJlSB_lEEESH_SI_NS4_8TiledMMAINS4_8MMA_AtomIJNS4_20SM100_MMA_F16BF16_SSISH_SH_fLi64ELi128ELNS4_4UMMA5MajorE0ELSN_0ELNSM_7ScaleInE0ELSO_0EEEEEENS4_6LayoutISC_NS5_IJNSA_ILi0EEESS_SS_EEEEENS5_IJNS4_10UnderscoreESV_SV_EEEEENS4_13SM90_TMA_LOADENS4_14ComposedLayoutINS4_7SwizzleILi3ELi4ELi3EEENS4_18smem_ptr_flag_bitsILi16EEENSR_INS5_IJNSA_ILi8EEESE_EEENS5_IJSE_SB_EEEEEEEvNS4_8identityESY_S18_vS19_EENS_8epilogue10collective18CollectiveEpilogueINS1B_23Sm100TmaWarpSpecializedILi4ELi2ELi16ELb1ELb0EEEJSG_NS5_IJNSR_ISE_SB_EENSR_INSA_ILi32EEESB_EEEEESH_SI_SH_SI_NS1B_6fusion15FusionCallbacksIS1F_NS1K_17LinearCombinationISH_fSH_fLNS_15FloatRoundStyleE2EEESG_S1J_JEEENS4_5SM1004TMEM4LOAD26SM100_TMEM_LOAD_16dp256b4xESY_NSZ_INS10_ILi2ELi4ELi3EEES13_NSR_INS5_IJS14_S1H_EEENS5_IJS1H_SB_EEEEEEENS4_17SM75_U32x4_LDSM_NENS4_14SM90_TMA_STOREES1Y_NS4_17SM90_U32x4_STSM_NENS4_39AutoVectorizingCopyWithAssumedAlignmentILi128EEEEEEvvEEEEvNT_6ParamsE)
        /*09fc*/ 	.short	0x0380
        /*09fe*/ 	.short	0x0800


	//----- nvinfo : EIATTR_SW_WAR
	.align		4
.L_55:
        /*0a00*/ 	.byte	0x04, 0x36
        /*0a02*/ 	.short	(.L_57 - .L_56)
.L_56:
        /*0a04*/ 	.word	0x00000008
.L_57:


//--------------------- .nv.callgraph             --------------------------
	.section	.nv.callgraph,"",@"SHT_CUDA_CALLGRAPH"
	.align	4
	.sectionentsize	8
	.align		4
        /*0000*/ 	.word	0x00000000
	.align		4
        /*0004*/ 	.word	0xffffffff
	.align		4
        /*0008*/ 	.word	index@(_ZN7cutlass13device_kernelINS_4gemm6kernel13GemmUniversalIN4cute5tupleIJiiiiEEENS1_10collective13CollectiveMmaINS1_35MainloopSm100TmaUmmaWarpSpecializedILi4ELi2ELi4ENS5_IJNS4_1CILi1EEESB_SB_EEEEENS5_IJNSA_ILi64EEENSA_ILi128EEESF_EEENS_6half_tENS5_IJlSB_lEEESH_SI_NS4_8TiledMMAINS4_8MMA_AtomIJNS4_20SM100_MMA_F16BF16_SSISH_SH_fLi64ELi128ELNS4_4UMMA5MajorE0ELSN_0ELNSM_7ScaleInE0ELSO_0EEEEEENS4_6LayoutISC_NS5_IJNSA_ILi0EEESS_SS_EEEEENS5_IJNS4_10UnderscoreESV_SV_EEEEENS4_13SM90_TMA_LOADENS4_14ComposedLayoutINS4_7SwizzleILi3ELi4ELi3EEENS4_18smem_ptr_flag_bitsILi16EEENSR_INS5_IJNSA_ILi8EEESE_EEENS5_IJSE_SB_EEEEEEEvNS4_8identityESY_S18_vS19_EENS_8epilogue10collective18CollectiveEpilogueINS1B_23Sm100TmaWarpSpecializedILi4ELi2ELi16ELb1ELb0EEEJSG_NS5_IJNSR_ISE_SB_EENSR_INSA_ILi32EEESB_EEEEESH_SI_SH_SI_NS1B_6fusion15FusionCallbacksIS1F_NS1K_17LinearCombinationISH_fSH_fLNS_15FloatRoundStyleE2EEESG_S1J_JEEENS4_5SM1004TMEM4LOAD26SM100_TMEM_LOAD_16dp256b4xESY_NSZ_INS10_ILi2ELi4ELi3EEES13_NSR_INS5_IJS14_S1H_EEENS5_IJS1H_SB_EEEEEEENS4_17SM75_U32x4_LDSM_NENS4_14SM90_TMA_STOREES1Y_NS4_17SM90_U32x4_STSM_NENS4_39AutoVectorizingCopyWithAssumedAlignmentILi128EEEEEEvvEEEEvNT_6ParamsE)
	.align		4
        /*000c*/ 	.word	index@(__assertfail)
	.align		4
        /*0010*/ 	.word	0x00000000
	.align		4
        /*0014*/ 	.word	0xfffffffe
	.align		4
        /*0018*/ 	.word	0x00000000
	.align		4
        /*001c*/ 	.word	0xfffffffd
	.align		4
        /*0020*/ 	.word	0x00000000
	.align		4
        /*0024*/ 	.word	0xfffffffc


//--------------------- .nv.constant4             --------------------------
	.section	.nv.constant4,"a",@progbits
	.align	8
	.align		8
.nv.constant4:
        /*0000*/ 	.dword	__assertfail
	.align		8
        /*0008*/ 	.dword	__unnamed_1
	.align		8
        /*0010*/ 	.dword	__unnamed_2
	.align		8
        /*0018*/ 	.dword	_ZN40_INTERNAL_752094d8_4_k_cu_b977dc40_309504cuda3std3__45__cpo5beginE
	.align		8
        /*0020*/ 	.dword	_ZN40_INTERNAL_752094d8_4_k_cu_b977dc40_309504cuda3std3__45__cpo3endE
	.align		8
        /*0028*/ 	.dword	_ZN40_INTERNAL_752094d8_4_k_cu_b977dc40_309504cuda3std3__45__cpo6cbeginE
	.align		8
        /*0030*/ 	.dword	_ZN40_INTERNAL_752094d8_4_k_cu_b977dc40_309504cuda3std3__45__cpo4cendE
	.align		8
        /*0038*/ 	.dword	_ZN40_INTERNAL_752094d8_4_k_cu_b977dc40_309504cuda3std3__442_GLOBAL__N__752094d8_4_k_cu_b977dc40_309506ignoreE
	.align		8
        /*0040*/ 	.dword	_ZN40_INTERNAL_752094d8_4_k_cu_b977dc40_309504cuda3std3__419piecewise_constructE
	.align		8
        /*0048*/ 	.dword	_ZN40_INTERNAL_752094d8_4_k_cu_b977dc40_309504cuda3std3__48in_placeE
	.align		8
        /*0050*/ 	.dword	_ZN40_INTERNAL_752094d8_4_k_cu_b977dc40_309504cuda3std6ranges3__45__cpo4swapE
	.align		8
        /*0058*/ 	.dword	_ZN40_INTERNAL_752094d8_4_k_cu_b977dc40_309504cuda3std6ranges3__45__cpo9iter_moveE
	.align		8
        /*0060*/ 	.dword	_ZN40_INTERNAL_752094d8_4_k_cu_b977dc40_309504cute7productE
	.align		8
        /*0068*/ 	.dword	_ZN40_INTERNAL_752094d8_4_k_cu_b977dc40_309504cute1_E
	.align		8
        /*0070*/ 	.dword	$str$25
	.align		8
        /*0078*/ 	.dword	$str$26
	.align		8
        /*0080*/ 	.dword	$str$27
	.align		8
        /*0088*/ 	.dword	$str$28


//--------------------- .text._ZN7cutlass13device_kernelINS_4gemm6kernel13GemmUniversalIN4cute5tupleIJiiiiEEENS1_10collective13CollectiveMmaINS1_35MainloopSm100TmaUmmaWarpSpecializedILi4ELi2ELi4ENS5_IJNS4_1CILi1EEESB_SB_EEEEENS5_IJNSA_ILi64EEENSA_ILi128EEESF_EEENS_6half_tENS5_IJlSB_lEEESH_SI_NS4_8TiledMMAINS4_8MMA_AtomIJNS4_20SM100_MMA_F16BF16_SSISH_SH_fLi64ELi128ELNS4_4UMMA5MajorE0ELSN_0ELNSM_7ScaleInE0ELSO_0EEEEEENS4_6LayoutISC_NS5_IJNSA_ILi0EEESS_SS_EEEEENS5_IJNS4_10UnderscoreESV_SV_EEEEENS4_13SM90_TMA_LOADENS4_14ComposedLayoutINS4_7SwizzleILi3ELi4ELi3EEENS4_18smem_ptr_flag_bitsILi16EEENSR_INS5_IJNSA_ILi8EEESE_EEENS5_IJSE_SB_EEEEEEEvNS4_8identityESY_S18_vS19_EENS_8epilogue10collective18CollectiveEpilogueINS1B_23Sm100TmaWarpSpecializedILi4ELi2ELi16ELb1ELb0EEEJSG_NS5_IJNSR_ISE_SB_EENSR_INSA_ILi32EEESB_EEEEESH_SI_SH_SI_NS1B_6fusion15FusionCallbacksIS1F_NS1K_17LinearCombinationISH_fSH_fLNS_15FloatRoundStyleE2EEESG_S1J_JEEENS4_5SM1004TMEM4LOAD26SM100_TMEM_LOAD_16dp256b4xESY_NSZ_INS10_ILi2ELi4ELi3EEES13_NSR_INS5_IJS14_S1H_EEENS5_IJS1H_SB_EEEEEEENS4_17SM75_U32x4_LDSM_NENS4_14SM90_TMA_STOREES1Y_NS4_17SM90_U32x4_STSM_NENS4_39AutoVectorizingCopyWithAssumedAlignmentILi128EEEEEEvvEEEEvNT_6ParamsE --------------------------
	.section	.text._ZN7cutlass13device_kernelINS_4gemm6kernel13GemmUniversalIN4cute5tupleIJiiiiEEENS1_10collective13CollectiveMmaINS1_35MainloopSm100TmaUmmaWarpSpecializedILi4ELi2ELi4ENS5_IJNS4_1CILi1EEESB_SB_EEEEENS5_IJNSA_ILi64EEENSA_ILi128EEESF_EEENS_6half_tENS5_IJlSB_lEEESH_SI_NS4_8TiledMMAINS4_8MMA_AtomIJNS4_20SM100_MMA_F16BF16_SSISH_SH_fLi64ELi128ELNS4_4UMMA5MajorE0ELSN_0ELNSM_7ScaleInE0ELSO_0EEEEEENS4_6LayoutISC_NS5_IJNSA_ILi0EEESS_SS_EEEEENS5_IJNS4_10UnderscoreESV_SV_EEEEENS4_13SM90_TMA_LOADENS4_14ComposedLayoutINS4_7SwizzleILi3ELi4ELi3EEENS4_18smem_ptr_flag_bitsILi16EEENSR_INS5_IJNSA_ILi8EEESE_EEENS5_IJSE_SB_EEEEEEEvNS4_8identityESY_S18_vS19_EENS_8epilogue10collective18CollectiveEpilogueINS1B_23Sm100TmaWarpSpecializedILi4ELi2ELi16ELb1ELb0EEEJSG_NS5_IJNSR_ISE_SB_EENSR_INSA_ILi32EEESB_EEEEESH_SI_SH_SI_NS1B_6fusion15FusionCallbacksIS1F_NS1K_17LinearCombinationISH_fSH_fLNS_15FloatRoundStyleE2EEESG_S1J_JEEENS4_5SM1004TMEM4LOAD26SM100_TMEM_LOAD_16dp256b4xESY_NSZ_INS10_ILi2ELi4ELi3EEES13_NSR_INS5_IJS14_S1H_EEENS5_IJS1H_SB_EEEEEEENS4_17SM75_U32x4_LDSM_NENS4_14SM90_TMA_STOREES1Y_NS4_17SM90_U32x4_STSM_NENS4_39AutoVectorizingCopyWithAssumedAlignmentILi128EEEEEEvvEEEEvNT_6ParamsE,"ax",@progbits
	.align	128
.text._ZN7cutlass13device_kernelINS_4gemm6kernel13GemmUniversalIN4cute5tupleIJiiiiEEENS1_10collective13CollectiveMmaINS1_35MainloopSm100TmaUmmaWarpSpecializedILi4ELi2ELi4ENS5_IJNS4_1CILi1EEESB_SB_EEEEENS5_IJNSA_ILi64EEENSA_ILi128EEESF_EEENS_6half_tENS5_IJlSB_lEEESH_SI_NS4_8TiledMMAINS4_8MMA_AtomIJNS4_20SM100_MMA_F16BF16_SSISH_SH_fLi64ELi128ELNS4_4UMMA5MajorE0ELSN_0ELNSM_7ScaleInE0ELSO_0EEEEEENS4_6LayoutISC_NS5_IJNSA_ILi0EEESS_SS_EEEEENS5_IJNS4_10UnderscoreESV_SV_EEEEENS4_13SM90_TMA_LOADENS4_14ComposedLayoutINS4_7SwizzleILi3ELi4ELi3EEENS4_18smem_ptr_flag_bitsILi16EEENSR_INS5_IJNSA_ILi8EEESE_EEENS5_IJSE_SB_EEEEEEEvNS4_8identityESY_S18_vS19_EENS_8epilogue10collective18CollectiveEpilogueINS1B_23Sm100TmaWarpSpecializedILi4ELi2ELi16ELb1ELb0EEEJSG_NS5_IJNSR_ISE_SB_EENSR_INSA_ILi32EEESB_EEEEESH_SI_SH_SI_NS1B_6fusion15FusionCallbacksIS1F_NS1K_17LinearCombinationISH_fSH_fLNS_15FloatRoundStyleE2EEESG_S1J_JEEENS4_5SM1004TMEM4LOAD26SM100_TMEM_LOAD_16dp256b4xESY_NSZ_INS10_ILi2ELi4ELi3EEES13_NSR_INS5_IJS14_S1H_EEENS5_IJS1H_SB_EEEEEEENS4_17SM75_U32x4_LDSM_NENS4_14SM90_TMA_STOREES1Y_NS4_17SM90_U32x4_STSM_NENS4_39AutoVectorizingCopyWithAssumedAlignmentILi128EEEEEEvvEEEEvNT_6ParamsE:
        .type           _ZN7cutlass13device_kernelINS_4gemm6kernel13GemmUniversalIN4cute5tupleIJiiiiEEENS1_10collective13CollectiveMmaINS1_35MainloopSm100TmaUmmaWarpSpecializedILi4ELi2ELi4ENS5_IJNS4_1CILi1EEESB_SB_EEEEENS5_IJNSA_ILi64EEENSA_ILi128EEESF_EEENS_6half_tENS5_IJlSB_lEEESH_SI_NS4_8TiledMMAINS4_8MMA_AtomIJNS4_20SM100_MMA_F16BF16_SSISH_SH_fLi64ELi128ELNS4_4UMMA5MajorE0ELSN_0ELNSM_7ScaleInE0ELSO_0EEEEEENS4_6LayoutISC_NS5_IJNSA_ILi0EEESS_SS_EEEEENS5_IJNS4_10UnderscoreESV_SV_EEEEENS4_13SM90_TMA_LOADENS4_14ComposedLayoutINS4_7SwizzleILi3ELi4ELi3EEENS4_18smem_ptr_flag_bitsILi16EEENSR_INS5_IJNSA_ILi8EEESE_EEENS5_IJSE_SB_EEEEEEEvNS4_8identityESY_S18_vS19_EENS_8epilogue10collective18CollectiveEpilogueINS1B_23Sm100TmaWarpSpecializedILi4ELi2ELi16ELb1ELb0EEEJSG_NS5_IJNSR_ISE_SB_EENSR_INSA_ILi32EEESB_EEEEESH_SI_SH_SI_NS1B_6fusion15FusionCallbacksIS1F_NS1K_17LinearCombinationISH_fSH_fLNS_15FloatRoundStyleE2EEESG_S1J_JEEENS4_5SM1004TMEM4LOAD26SM100_TMEM_LOAD_16dp256b4xESY_NSZ_INS10_ILi2ELi4ELi3EEES13_NSR_INS5_IJS14_S1H_EEENS5_IJS1H_SB_EEEEEEENS4_17SM75_U32x4_LDSM_NENS4_14SM90_TMA_STOREES1Y_NS4_17SM90_U32x4_STSM_NENS4_39AutoVectorizingCopyWithAssumedAlignmentILi128EEEEEEvvEEEEvNT_6ParamsE,@function
        .size           _ZN7cutlass13device_kernelINS_4gemm6kernel13GemmUniversalIN4cute5tupleIJiiiiEEENS1_10collective13CollectiveMmaINS1_35MainloopSm100TmaUmmaWarpSpecializedILi4ELi2ELi4ENS5_IJNS4_1CILi1EEESB_SB_EEEEENS5_IJNSA_ILi64EEENSA_ILi128EEESF_EEENS_6half_tENS5_IJlSB_lEEESH_SI_NS4_8TiledMMAINS4_8MMA_AtomIJNS4_20SM100_MMA_F16BF16_SSISH_SH_fLi64ELi128ELNS4_4UMMA5MajorE0ELSN_0ELNSM_7ScaleInE0ELSO_0EEEEEENS4_6LayoutISC_NS5_IJNSA_ILi0EEESS_SS_EEEEENS5_IJNS4_10UnderscoreESV_SV_EEEEENS4_13SM90_TMA_LOADENS4_14ComposedLayoutINS4_7SwizzleILi3ELi4ELi3EEENS4_18smem_ptr_flag_bitsILi16EEENSR_INS5_IJNSA_ILi8EEESE_EEENS5_IJSE_SB_EEEEEEEvNS4_8identityESY_S18_vS19_EENS_8epilogue10collective18CollectiveEpilogueINS1B_23Sm100TmaWarpSpecializedILi4ELi2ELi16ELb1ELb0EEEJSG_NS5_IJNSR_ISE_SB_EENSR_INSA_ILi32EEESB_EEEEESH_SI_SH_SI_NS1B_6fusion15FusionCallbacksIS1F_NS1K_17LinearCombinationISH_fSH_fLNS_15FloatRoundStyleE2EEESG_S1J_JEEENS4_5SM1004TMEM4LOAD26SM100_TMEM_LOAD_16dp256b4xESY_NSZ_INS10_ILi2ELi4ELi3EEES13_NSR_INS5_IJS14_S1H_EEENS5_IJS1H_SB_EEEEEEENS4_17SM75_U32x4_LDSM_NENS4_14SM90_TMA_STOREES1Y_NS4_17SM90_U32x4_STSM_NENS4_39AutoVectorizingCopyWithAssumedAlignmentILi128EEEEEEvvEEEEvNT_6ParamsE,(.L_x_176 - _ZN7cutlass13device_kernelINS_4gemm6kernel13GemmUniversalIN4cute5tupleIJiiiiEEENS1_10collective13CollectiveMmaINS1_35MainloopSm100TmaUmmaWarpSpecializedILi4ELi2ELi4ENS5_IJNS4_1CILi1EEESB_SB_EEEEENS5_IJNSA_ILi64EEENSA_ILi128EEESF_EEENS_6half_tENS5_IJlSB_lEEESH_SI_NS4_8TiledMMAINS4_8MMA_AtomIJNS4_20SM100_MMA_F16BF16_SSISH_SH_fLi64ELi128ELNS4_4UMMA5MajorE0ELSN_0ELNSM_7ScaleInE0ELSO_0EEEEEENS4_6LayoutISC_NS5_IJNSA_ILi0EEESS_SS_EEEEENS5_IJNS4_10UnderscoreESV_SV_EEEEENS4_13SM90_TMA_LOADENS4_14ComposedLayoutINS4_7SwizzleILi3ELi4ELi3EEENS4_18smem_ptr_flag_bitsILi16EEENSR_INS5_IJNSA_ILi8EEESE_EEENS5_IJSE_SB_EEEEEEEvNS4_8identityESY_S18_vS19_EENS_8epilogue10collective18CollectiveEpilogueINS1B_23Sm100TmaWarpSpecializedILi4ELi2ELi16ELb1ELb0EEEJSG_NS5_IJNSR_ISE_SB_EENSR_INSA_ILi32EEESB_EEEEESH_SI_SH_SI_NS1B_6fusion15FusionCallbacksIS1F_NS1K_17LinearCombinationISH_fSH_fLNS_15FloatRoundStyleE2EEESG_S1J_JEEENS4_5SM1004TMEM4LOAD26SM100_TMEM_LOAD_16dp256b4xESY_NSZ_INS10_ILi2ELi4ELi3EEES13_NSR_INS5_IJS14_S1H_EEENS5_IJS1H_SB_EEEEEEENS4_17SM75_U32x4_LDSM_NENS4_14SM90_TMA_STOREES1Y_NS4_17SM90_U32x4_STSM_NENS4_39AutoVectorizingCopyWithAssumedAlignmentILi128EEEEEEvvEEEEvNT_6ParamsE)
        .other          _ZN7cutlass13device_kernelINS_4gemm6kernel13GemmUniversalIN4cute5tupleIJiiiiEEENS1_10collective13CollectiveMmaINS1_35MainloopSm100TmaUmmaWarpSpecializedILi4ELi2ELi4ENS5_IJNS4_1CILi1EEESB_SB_EEEEENS5_IJNSA_ILi64EEENSA_ILi128EEESF_EEENS_6half_tENS5_IJlSB_lEEESH_SI_NS4_8TiledMMAINS4_8MMA_AtomIJNS4_20SM100_MMA_F16BF16_SSISH_SH_fLi64ELi128ELNS4_4UMMA5MajorE0ELSN_0ELNSM_7ScaleInE0ELSO_0EEEEEENS4_6LayoutISC_NS5_IJNSA_ILi0EEESS_SS_EEEEENS5_IJNS4_10UnderscoreESV_SV_EEEEENS4_13SM90_TMA_LOADENS4_14ComposedLayoutINS4_7SwizzleILi3ELi4ELi3EEENS4_18smem_ptr_flag_bitsILi16EEENSR_INS5_IJNSA_ILi8EEESE_EEENS5_IJSE_SB_EEEEEEEvNS4_8identityESY_S18_vS19_EENS_8epilogue10collective18CollectiveEpilogueINS1B_23Sm100TmaWarpSpecializedILi4ELi2ELi16ELb1ELb0EEEJSG_NS5_IJNSR_ISE_SB_EENSR_INSA_ILi32EEESB_EEEEESH_SI_SH_SI_NS1B_6fusion15FusionCallbacksIS1F_NS1K_17LinearCombinationISH_fSH_fLNS_15FloatRoundStyleE2EEESG_S1J_JEEENS4_5SM1004TMEM4LOAD26SM100_TMEM_LOAD_16dp256b4xESY_NSZ_INS10_ILi2ELi4ELi3EEES13_NSR_INS5_IJS14_S1H_EEENS5_IJS1H_SB_EEEEEEENS4_17SM75_U32x4_LDSM_NENS4_14SM90_TMA_STOREES1Y_NS4_17SM90_U32x4_STSM_NENS4_39AutoVectorizingCopyWithAssumedAlignmentILi128EEEEEEvvEEEEvNT_6ParamsE,@"STO_CUDA_ENTRY STV_DEFAULT"
_ZN7cutlass13device_kernelINS_4gemm6kernel13GemmUniversalIN4cute5tupleIJiiiiEEENS1_10collective13CollectiveMmaINS1_35MainloopSm100TmaUmmaWarpSpecializedILi4ELi2ELi4ENS5_IJNS4_1CILi1EEESB_SB_EEEEENS5_IJNSA_ILi64EEENSA_ILi128EEESF_EEENS_6half_tENS5_IJlSB_lEEESH_SI_NS4_8TiledMMAINS4_8MMA_AtomIJNS4_20SM100_MMA_F16BF16_SSISH_SH_fLi64ELi128ELNS4_4UMMA5MajorE0ELSN_0ELNSM_7ScaleInE0ELSO_0EEEEEENS4_6LayoutISC_NS5_IJNSA_ILi0EEESS_SS_EEEEENS5_IJNS4_10UnderscoreESV_SV_EEEEENS4_13SM90_TMA_LOADENS4_14ComposedLayoutINS4_7SwizzleILi3ELi4ELi3EEENS4_18smem_ptr_flag_bitsILi16EEENSR_INS5_IJNSA_ILi8EEESE_EEENS5_IJSE_SB_EEEEEEEvNS4_8identityESY_S18_vS19_EENS_8epilogue10collective18CollectiveEpilogueINS1B_23Sm100TmaWarpSpecializedILi4ELi2ELi16ELb1ELb0EEEJSG_NS5_IJNSR_ISE_SB_EENSR_INSA_ILi32EEESB_EEEEESH_SI_SH_SI_NS1B_6fusion15FusionCallbacksIS1F_NS1K_17LinearCombinationISH_fSH_fLNS_15FloatRoundStyleE2EEESG_S1J_JEEENS4_5SM1004TMEM4LOAD26SM100_TMEM_LOAD_16dp256b4xESY_NSZ_INS10_ILi2ELi4ELi3EEES13_NSR_INS5_IJS14_S1H_EEENS5_IJS1H_SB_EEEEEEENS4_17SM75_U32x4_LDSM_NENS4_14SM90_TMA_STOREES1Y_NS4_17SM90_U32x4_STSM_NENS4_39AutoVectorizingCopyWithAssumedAlignmentILi128EEEEEEvvEEEEvNT_6ParamsE:
[----:B------:R-:W1:Y:S01]  /*0000*/  LDC R1, c[0x0][0x37c] ;  /* 0x0000df00ff017b82 */ /* 0x000e620000000800 */
[----:B------:R-:W2:Y:S01]  /*0010*/  S2R R72, SR_TID.X ;  /* 0x0000000000487919 */ /* 0x000ea20000002100 */
[----:B------:R-:W3:Y:S01]  /*0020*/  LDCU.64 UR4, c[0x0][0x890] ;  /* 0x00011200ff0477ac */ /* 0x000ee20008000a00 */
[----:B------:R-:W-:Y:S02]  /*0030*/  PRMT R59, RZ, 0x7610, R59 ;  /* 0x00007610ff3b7816 */ /* 0x000fe4000000003b */
[----:B------:R-:W-:Y:S01]  /*0040*/  ELECT P5, URZ, PT ;  /* 0x0000000000ff782f */ /* 0x000fe200038a0000 */
[----:B------:R-:W4:Y:S01]  /*0050*/  LDCU.64 UR46, c[0x0][0x358] ;  /* 0x00006b00ff2e77ac */ /* 0x000f220008000a00 */
[----:B---3--:R-:W-:-:S04]  /*0060*/  UISETP.NE.U32.AND UP0, UPT, UR4, URZ, UPT ;  /* 0x000000ff0400728c */ /* 0x008fc8000bf05070 */
[----:B------:R-:W-:Y:S01]  /*0070*/  UISETP.NE.AND.EX UP0, UPT, UR5, URZ, UPT, UP0 ;  /* 0x000000ff0500728c */ /* 0x000fe2000bf05300 */
[----:B--2---:R-:W-:-:S05]  /*0080*/  SHF.R.U32.HI R65, RZ, 0x5, R72 ;  /* 0x00000005ff417819 */ /* 0x004fca0000011648 */
[----:B------:R-:W2:Y:S02]  /*0090*/  SHFL.IDX PT, R0, R65, RZ, 0x1f ;  /* 0x00001fff41007589 */ /* 0x000ea400000e0000 */
[----:B--2---:R-:W-:Y:S01]  /*00a0*/  R2UR UR8, R0 ;  /* 0x00000000000872ca */ /* 0x004fe200000e0000 */
[----:B-1--4-:R-:W-:-:S14]  /*00b0*/  BRA.U UP0, `(.L_x_0) ;  /* 0x00000001002c7547 */ /* 0x012fdc000b800000 */
[----:B------:R-:W1:Y:S02]  /*00c0*/  LDCU.64 UR6, c[0x0][0x888] ;  /* 0x00011100ff0677ac */ /* 0x000e640008000a00 */
[----:B-1----:R-:W-:-:S04]  /*00d0*/  UISETP.NE.U32.AND UP0, UPT, UR6, URZ, UPT ;  /* 0x000000ff0600728c */ /* 0x002fc8000bf05070 */
[----:B------:R-:W-:-:S09]  /*00e0*/  UISETP.NE.AND.EX UP0, UPT, UR7, URZ, UPT, UP0 ;  /* 0x000000ff0700728c */ /* 0x000fd2000bf05300 */
[----:B------:R-:W-:Y:S05]  /*00f0*/  BRA.U !UP0, `(.L_x_1) ;  /* 0x0000000108107547 */ /* 0x000fea000b800000 */
[----:B------:R-:W1:Y:S02]  /*0100*/  LDC.64 R2, c[0x0][0x888] ;  /* 0x00022200ff027b82 */ /* 0x000e640000000a00 */
[----:B-1----:R1:W5:Y:S01]  /*0110*/  LDG.E R35, desc[UR46][R2.64] ;  /* 0x0000002e02237981 */ /* 0x002362000c1e1900 */
[----:B------:R-:W-:Y:S01]  /*0120*/  HFMA2 R59, -RZ, RZ, 0, 5.9604644775390625e-08 ;  /* 0x00000001ff3b7431 */ /* 0x000fe200000001ff */
[----:B------:R-:W-:Y:S05]  /*0130*/  BRA `(.L_x_0) ;  /* 0x00000000000c7947 */ /* 0x000fea0003800000 */
.L_x_1:
[----:B------:R-:W1:Y:S01]  /*0140*/  LDCU UR6, c[0x0][0x880] ;  /* 0x00011000ff0677ac */ /* 0x000e620008000800 */
[----:B------:R-:W-:Y:S01]  /*0150*/  HFMA2 R59, -RZ, RZ, 0, 5.9604644775390625e-08 ;  /* 0x00000001ff3b7431 */ /* 0x000fe200000001ff */
[----:B-1----:R-:W-:-:S07]  /*0160*/  MOV R35, UR6 ;  /* 0x0000000600237c02 */ /* 0x002fce0008000f00 */
.L_x_0:
[----:B------:R-:W2:Y:S02]  /*0170*/  LDCU.64 UR6, c[0x0][0x8b0] ;  /* 0x00011600ff0677ac */ /* 0x000ea40008000a00 */
[----:B--2---:R-:W-:-:S04]  /*0180*/  UISETP.NE.U32.AND UP0, UPT, UR6, URZ, UPT ;  /* 0x000000ff0600728c */ /* 0x004fc8000bf05070 */
[----:B------:R-:W-:-:S09]  /*0190*/  UISETP.NE.AND.EX UP0, UPT, UR7, URZ, UPT, UP0 ;  /* 0x000000ff0700728c */ /* 0x000fd2000bf05300 */
[----:B------:R-:W-:Y:S05]  /*01a0*/  BRA.U UP0, `(.L_x_2) ;  /* 0x0000000100247547 */ /* 0x000fea000b800000 */
[----:B------:R-:W2:Y:S02]  /*01b0*/  LDCU.64 UR6, c[0x0][0x8a8] ;  /* 0x00011500ff0677ac */ /* 0x000ea40008000a00 */
[----:B--2---:R-:W-:-:S04]  /*01c0*/  UISETP.NE.U32.AND UP0, UPT, UR6, URZ, UPT ;  /* 0x000000ff0600728c */ /* 0x004fc8000bf05070 */
[----:B------:R-:W-:-:S09]  /*01d0*/  UISETP.NE.AND.EX UP0, UPT, UR7, URZ, UPT, UP0 ;  /* 0x000000ff0700728c */ /* 0x000fd2000bf05300 */
[----:B------:R-:W-:Y:S05]  /*01e0*/  BRA.U !UP0, `(.L_x_3) ;  /* 0x00000001080c7547 */ /* 0x000fea000b800000 */
[----:B-1----:R-:W1:Y:S02]  /*01f0*/  LDC.64 R2, c[0x0][0x8a8] ;  /* 0x00022a00ff027b82 */ /* 0x002e640000000a00 */
[----:B-1----:R2:W5:Y:S01]  /*0200*/  LDG.E R33, desc[UR46][R2.64] ;  /* 0x0000002e02217981 */ /* 0x002562000c1e1900 */
[----:B------:R-:W-:Y:S05]  /*0210*/  BRA `(.L_x_2) ;  /* 0x0000000000087947 */ /* 0x000fea0003800000 */
.L_x_3:
[----:B------:R-:W2:Y:S02]  /*0220*/  LDCU UR6, c[0x0][0x8a0] ;  /* 0x00011400ff0677ac */ /* 0x000ea40008000800 */
[----:B--2---:R-:W-:Y:S02]  /*0230*/  MOV R33, UR6 ;  /* 0x0000000600217c02 */ /* 0x004fe40008000f00 */
.L_x_2:
[----:B------:R-:W-:Y:S01]  /*0240*/  IMAD.U32 R0, RZ, RZ, UR8 ;  /* 0x00000008ff007e24 */ /* 0x000fe2000f8e00ff */
[----:B------:R-:W-:Y:S04]  /*0250*/  BSSY.RECONVERGENT B0, `(.L_x_4) ;  /* 0x000000c000007945 */ /* 0x000fe80003800200 */
[C---:B------:R-:W-:Y:S02]  /*0260*/  ISETP.NE.OR P1, PT, R0.reuse, 0x1, !P5 ;  /* 0x000000010000780c */ /* 0x040fe40006f25670 */
[----:B------:R-:W-:-:S11]  /*0270*/  ISETP.NE.OR P0, PT, R0, 0x3, !P5 ;  /* 0x000000030000780c */ /* 0x000fd60006f05670 */
[----:B------:R-:W-:Y:S05]  /*0280*/  @P1 BRA `(.L_x_5) ;  /* 0x0000000000201947 */ /* 0x000fea0003800000 */
[----:B------:R-:W3:Y:S02]  /*0290*/  LDCU.64 UR6, c[0x0][0x348] ;  /* 0x00006900ff0677ac */ /* 0x000ee40008000a00 */
[----:B---3--:R-:W-:Y:S02]  /*02a0*/  UIADD3 UR10, UP1, UPT, UR6, 0x80, URZ ;  /* 0x00000080060a7890 */ /* 0x008fe4000ff3e0ff */
[----:B------:R-:W-:Y:S02]  /*02b0*/  UIADD3 UR6, UP0, UPT, UR6, 0x180, URZ ;  /* 0x0000018006067890 */ /* 0x000fe4000ff1e0ff */
[----:B------:R-:W-:Y:S02]  /*02c0*/  UIADD3.X UR11, UPT, UPT, URZ, UR7, URZ, UP1, !UPT ;  /* 0x00000007ff0b7290 */ /* 0x000fe40008ffe4ff */
[----:B------:R-:W-:-:S07]  /*02d0*/  UIADD3.X UR7, UPT, UPT, URZ, UR7, URZ, UP0, !UPT ;  /* 0x00000007ff077290 */ /* 0x000fce00087fe4ff */
[----:B------:R3:W-:Y:S02]  /*02e0*/  UTMACCTL.PF [UR10] ;  /* 0x000000000a0079b9 */ /* 0x0007e40008040000 */
[----:B------:R3:W-:Y:S02]  /*02f0*/  UTMACCTL.PF [UR6] ;  /* 0x00000000060079b9 */ /* 0x0007e40008040000 */
[----:B---3--:R-:W-:Y:S01]  /*0300*/  NOP ;  /* 0x0000000000007918 */ /* 0x008fe20000000000 */
.L_x_5:
[----:B------:R-:W-:Y:S05]  /*0310*/  BSYNC.RECONVERGENT B0 ;  /* 0x0000000000007941 */ /* 0x000fea0003800200 */
.L_x_4:
[----:B------:R-:W-:Y:S04]  /*0320*/  BSSY.RECONVERGENT B0, `(.L_x_6) ;  /* 0x000000a000007945 */ /* 0x000fe80003800200 */
        /* <DEDUP_REMOVED lines=9> */
.L_x_7:
[----:B------:R-:W-:Y:S05]  /*03c0*/  BSYNC.RECONVERGENT B0 ;  /* 0x0000000000007941 */ /* 0x000fea0003800200 */
.L_x_6:
[----:B------:R-:W3:Y:S01]  /*03d0*/  LDCU.64 UR6, c[0x0][0x888] ;  /* 0x00011100ff0677ac */ /* 0x000ee20008000a00 */
[----:B------:R-:W-:Y:S02]  /*03e0*/  UISETP.EQ.U32.AND UP1, UPT, UR4, URZ, UPT ;  /* 0x000000ff0400728c */ /* 0x000fe4000bf22070 */
[----:B------:R-:W-:Y:S02]  /*03f0*/  UPLOP3.LUT UP2, UPT, UPT, UPT, UPT, 0x80, 0x8 ;  /* 0x000000000008789c */ /* 0x000fe40003f4f070 */
[----:B---3--:R-:W-:-:S04]  /*0400*/  UISETP.NE.U32.AND UP0, UPT, UR6, URZ, UPT ;  /* 0x000000ff0600728c */ /* 0x008fc8000bf05070 */
[----:B------:R-:W-:-:S04]  /*0410*/  UISETP.NE.AND.EX UP0, UPT, UR7, URZ, UPT, UP0 ;  /* 0x000000ff0700728c */ /* 0x000fc8000bf05300 */
[----:B------:R-:W-:-:S04]  /*0420*/  UISETP.EQ.OR.EX UP3, UPT, UR5, URZ, !UP0, UP1 ;  /* 0x000000ff0500728c */ /* 0x000fc8000c762710 */
[----:B------:R-:W-:-:S05]  /*0430*/  UP2UR UR50, UPR, URZ, 0x8 ;  /* 0x00000008ff327883 */ /* 0x000fca0008000000 */
[----:B------:R-:W-:Y:S07]  /*0440*/  BRA.U !UP3, `(.L_x_8) ;  /* 0x000000010b207547 */ /* 0x000fee000b800000 */
[----:B------:R-:W-:Y:S01]  /*0450*/  UISETP.NE.U32.AND UP2, UPT, UR4, URZ, UPT ;  /* 0x000000ff0400728c */ /* 0x000fe2000bf45070 */
[----:B-----5:R-:W-:Y:S01]  /*0460*/  FSETP.NEU.AND P0, PT, R35, RZ, PT ;  /* 0x000000ff2300720b */ /* 0x020fe20003f0d000 */
[----:B------:R-:W-:Y:S02]  /*0470*/  USEL UR4, URZ, 0xffffffff, UP0 ;  /* 0xffffffffff047887 */ /* 0x000fe40008000000 */
[----:B------:R-:W-:-:S10]  /*0480*/  UISETP.NE.AND.EX UP2, UPT, UR5, URZ, UPT, UP2 ;  /* 0x000000ff0500728c */ /* 0x000fd4000bf45320 */
[----:B------:R-:W-:Y:S01]  /*0490*/  VOTEU.ANY UP1, P0 ;  /* 0x0000000000ff7886 */ /* 0x000fe20000020100 */
[----:B------:R-:W-:-:S04]  /*04a0*/  @!UP2 USEL UR4, URZ, 0xffffffff, UP1 ;  /* 0xffffffffff04a887 */ /* 0x000fc80008800000 */
[----:B------:R-:W-:-:S04]  /*04b0*/  ULOP3.LUT UR4, UR4, 0x1, URZ, 0xc0, !UPT ;  /* 0x0000000104047892 */ /* 0x000fc8000f8ec0ff */
[----:B------:R-:W-:-:S11]  /*04c0*/  UISETP.NE.U32.AND UP2, UPT, UR4, 0x1, UPT ;  /* 0x000000010400788c */ /* 0x000fd6000bf45070 */
.L_x_8:
[----:B-12---:R-:W1:Y:S01]  /*04d0*/  SHFL.IDX PT, R2, R65, RZ, 0x1f ;  /* 0x00001fff41027589 */ /* 0x006e6200000e0000 */
[----:B------:R-:W-:-:S04]  /*04e0*/  UISETP.NE.AND UP1, UPT, UR8, 0x2, UPT ;  /* 0x000000020800788c */ /* 0x000fc8000bf25270 */
[----:B------:R-:W-:Y:S01]  /*04f0*/  USEL UR6, URZ, 0x1, UP1 ;  /* 0x00000001ff067887 */ /* 0x000fe20008800000 */
[----:B-1----:R-:W-:-:S13]  /*0500*/  ISETP.NE.AND P0, PT, R2, RZ, PT ;  /* 0x000000ff0200720c */ /* 0x002fda0003f05270 */
[----:B------:R-:W-:Y:S05]  /*0510*/  @P0 BRA `(.L_x_9) ;  /* 0x0000000000480947 */ /* 0x000fea0003800000 */
[----:B------:R-:W1:Y:S01]  /*0520*/  S2UR UR5, SR_CgaCtaId ;  /* 0x00000000000579c3 */ /* 0x000e620000008800 */
[----:B------:R-:W-:Y:S01]  /*0530*/  UMOV UR7, 0x400 ;  /* 0x0000040000077882 */ /* 0x000fe20000000000 */
[----:B------:R-:W-:Y:S01]  /*0540*/  UMOV UR4, 0x1 ;  /* 0x0000000100047882 */ /* 0x000fe20000000000 */
[----:B------:R-:W-:Y:S01]  /*0550*/  ELECT P0, URZ, PT ;  /* 0x0000000000ff782f */ /* 0x000fe20003800000 */
[----:B------:R-:W-:-:S04]  /*0560*/  UIADD3 UR10, UPT, UPT, -UR4, 0x100000, URZ ;  /* 0x00100000040a7890 */ /* 0x000fc8000fffe1ff */
[----:B------:R-:W-:Y:S02]  /*0570*/  USHF.L.U32 UR11, UR10, 0xb, URZ ;  /* 0x0000000b0a0b7899 */ /* 0x000fe400080006ff */
[----:B------:R-:W-:Y:S02]  /*0580*/  USHF.L.U32 UR10, UR10, 0x1, URZ ;  /* 0x000000010a0a7899 */ /* 0x000fe400080006ff */
[----:B-1----:R-:W-:Y:S01]  /*0590*/  ULEA UR5, UR5, UR7, 0x18 ;  /* 0x0000000705057291 */ /* 0x002fe2000f8ec0ff */
[----:B------:R-:W1:Y:S11]  /*05a0*/  FENCE.VIEW.ASYNC.S ;  /* 0x00000000000073c6 */ /* 0x000e760000000000 */
[----:B-1----:R1:W2:Y:S01]  /*05b0*/  SYNCS.EXCH.64 URZ, [UR5], UR10 ;  /* 0x0000000a05ff75b2 */ /* 0x0022a20008000100 */
[----:B------:R1:W3:Y:S01]  /*05c0*/  SYNCS.EXCH.64 URZ, [UR5+0x20], UR10 ;  /* 0x0000200a05ff75b2 */ /* 0x0002e20008000100 */
[----:B------:R1:W4:Y:S01]  /*05d0*/  SYNCS.EXCH.64 URZ, [UR5+0x8], UR10 ;  /* 0x0000080a05ff75b2 */ /* 0x0003220008000100 */
[----:B------:R1:W1:Y:S01]  /*05e0*/  SYNCS.EXCH.64 URZ, [UR5+0x28], UR10 ;  /* 0x0000280a05ff75b2 */ /* 0x0002620008000100 */
[----:B------:R1:W1:Y:S01]  /*05f0*/  SYNCS.EXCH.64 URZ, [UR5+0x10], UR10 ;  /* 0x0000100a05ff75b2 */ /* 0x0002620008000100 */
[----:B------:R1:W1:Y:S01]  /*0600*/  SYNCS.EXCH.64 URZ, [UR5+0x30], UR10 ;  /* 0x0000300a05ff75b2 */ /* 0x0002620008000100 */
[----:B------:R1:W1:Y:S01]  /*0610*/  SYNCS.EXCH.64 URZ, [UR5+0x18], UR10 ;  /* 0x0000180a05ff75b2 */ /* 0x0002620008000100 */
[----:B------:R1:W1:Y:S01]  /*0620*/  SYNCS.EXCH.64 URZ, [UR5+0x38], UR10 ;  /* 0x0000380a05ff75b2 */ /* 0x0002620008000100 */
[----:B------:R-:W-:Y:S01]  /*0630*/  NOP ;  /* 0x0000000000007918 */ /* 0x000fe20000000000 */
.L_x_9:
[----:B------:R-:W2:Y:S01]  /*0640*/  SHFL.IDX PT, R2, R65, RZ, 0x1f ;  /* 0x00001fff41027589 */ /* 0x000ea200000e0000 */
[----:B------:R-:W-:Y:S01]  /*0650*/  NOP ;  /* 0x0000000000007918 */ /* 0x000fe20000000000 */
[----:B--2---:R-:W-:-:S13]  /*0660*/  ISETP.NE.AND P0, PT, R2, 0x1, PT ;  /* 0x000000010200780c */ /* 0x004fda0003f05270 */
[----:B------:R-:W-:Y:S05]  /*0670*/  @P0 BRA `(.L_x_10) ;  /* 0x0000000000580947 */ /* 0x000fea0003800000 */
[----:B------:R-:W2:Y:S01]  /*0680*/  S2UR UR7, SR_CgaCtaId ;  /* 0x00000000000779c3 */ /* 0x000ea20000008800 */
[----:B------:R-:W-:Y:S01]  /*0690*/  UMOV UR9, 0x400 ;  /* 0x0000040000097882 */ /* 0x000fe20000000000 */
[----:B-1----:R-:W-:Y:S01]  /*06a0*/  UMOV UR5, 0x20 ;  /* 0x0000002000057882 */ /* 0x002fe20000000000 */
[----:B------:R-:W-:Y:S01]  /*06b0*/  UMOV UR4, 0x80 ;  /* 0x0000008000047882 */ /* 0x000fe20000000000 */
[----:B------:R-:W-:-:S04]  /*06c0*/  UIADD3 UR10, UPT, UPT, -UR5, 0x100000, URZ ;  /* 0x00100000050a7890 */ /* 0x000fc8000fffe1ff */
[----:B------:R-:W-:Y:S02]  /*06d0*/  USHF.L.U32 UR11, UR10, 0xb, URZ ;  /* 0x0000000b0a0b7899 */ /* 0x000fe400080006ff */
[----:B------:R-:W-:Y:S02]  /*06e0*/  USHF.L.U32 UR10, UR10, 0x1, URZ ;  /* 0x000000010a0a7899 */ /* 0x000fe400080006ff */
[----:B------:R-:W-:-:S04]  /*06f0*/  UIADD3 UR4, UPT, UPT, -UR4, 0x100000, URZ ;  /* 0x0010000004047890 */ /* 0x000fc8000fffe1ff */
[----:B------:R-:W-:Y:S02]  /*0700*/  USHF.L.U32 UR5, UR4, 0xb, URZ ;  /* 0x0000000b04057899 */ /* 0x000fe400080006ff */
[----:B------:R-:W-:Y:S01]  /*0710*/  USHF.L.U32 UR4, UR4, 0x1, URZ ;  /* 0x0000000104047899 */ /* 0x000fe200080006ff */
[----:B------:R-:W-:Y:S01]  /*0720*/  ELECT P0, URZ, PT ;  /* 0x0000000000ff782f */ /* 0x000fe20003800000 */
[----:B--2---:R-:W-:Y:S01]  /*0730*/  ULEA UR7, UR7, UR9, 0x18 ;  /* 0x0000000907077291 */ /* 0x004fe2000f8ec0ff */
[----:B------:R-:W1:Y:S11]  /*0740*/  FENCE.VIEW.ASYNC.S ;  /* 0x00000000000073c6 */ /* 0x000e760000000000 */
[----:B-1----:R2:W1:Y:S01]  /*0750*/  SYNCS.EXCH.64 URZ, [UR7+0x40], UR10 ;  /* 0x0000400a07ff75b2 */ /* 0x0024620008000100 */
[----:B------:R2:W1:Y:S01]  /*0760*/  SYNCS.EXCH.64 URZ, [UR7+0x60], UR4 ;  /* 0x0000600407ff75b2 */ /* 0x0004620008000100 */
[----:B------:R2:W1:Y:S01]  /*0770*/  SYNCS.EXCH.64 URZ, [UR7+0x48], UR10 ;  /* 0x0000480a07ff75b2 */ /* 0x0004620008000100 */
[----:B------:R2:W1:Y:S01]  /*0780*/  SYNCS.EXCH.64 URZ, [UR7+0x68], UR4 ;  /* 0x0000680407ff75b2 */ /* 0x0004620008000100 */
[----:B------:R2:W1:Y:S01]  /*0790*/  SYNCS.EXCH.64 URZ, [UR7+0x50], UR10 ;  /* 0x0000500a07ff75b2 */ /* 0x0004620008000100 */
[----:B------:R2:W1:Y:S01]  /*07a0*/  SYNCS.EXCH.64 URZ, [UR7+0x70], UR4 ;  /* 0x0000700407ff75b2 */ /* 0x0004620008000100 */
[----:B------:R2:W1:Y:S01]  /*07b0*/  SYNCS.EXCH.64 URZ, [UR7+0x58], UR10 ;  /* 0x0000580a07ff75b2 */ /* 0x0004620008000100 */
[----:B------:R2:W1:Y:S02]  /*07c0*/  SYNCS.EXCH.64 URZ, [UR7+0x78], UR4 ;  /* 0x0000780407ff75b2 */ /* 0x0004640008000100 */
[----:B--2---:R-:W-:Y:S01]  /*07d0*/  NOP ;  /* 0x0000000000007918 */ /* 0x004fe20000000000 */
.L_x_10:
[----:B------:R-:W2:Y:S01]  /*07e0*/  SHFL.IDX PT, R2, R65, RZ, 0x1f ;  /* 0x00001fff41027589 */ /* 0x000ea200000e0000 */
[----:B------:R-:W-:Y:S01]  /*07f0*/  NOP ;  /* 0x0000000000007918 */ /* 0x000fe20000000000 */
[----:B--2---:R-:W-:-:S13]  /*0800*/  ISETP.NE.AND P0, PT, R2, 0x3, PT ;  /* 0x000000030200780c */ /* 0x004fda0003f05270 */
[----:B------:R-:W-:Y:S05]  /*0810*/  @P0 BRA `(.L_x_11) ;  /* 0x0000000000300947 */ /* 0x000fea0003800000 */
[----:B-1----:R-:W1:Y:S01]  /*0820*/  S2UR UR5, SR_CgaCtaId ;  /* 0x00000000000579c3 */ /* 0x002e620000008800 */
        /* <DEDUP_REMOVED lines=8> */
[----:B-1----:R2:W1:Y:S01]  /*08b0*/  SYNCS.EXCH.64 URZ, [UR5+0x80], UR10 ;  /* 0x0000800a05ff75b2 */ /* 0x0024620008000100 */
[----:B------:R2:W1:Y:S02]  /*08c0*/  SYNCS.EXCH.64 URZ, [UR5+0x88], UR10 ;  /* 0x0000880a05ff75b2 */ /* 0x0004640008000100 */
[----:B--2---:R-:W-:Y:S01]  /*08d0*/  NOP ;  /* 0x0000000000007918 */ /* 0x004fe20000000000 */
.L_x_11:
[----:B------:R-:W2:Y:S01]  /*08e0*/  SHFL.IDX PT, R2, R65, RZ, 0x1f ;  /* 0x00001fff41027589 */ /* 0x000ea200000e0000 */
[----:B------:R-:W-:Y:S01]  /*08f0*/  NOP ;  /* 0x0000000000007918 */ /* 0x000fe20000000000 */
[----:B--2---:R-:W-:-:S13]  /*0900*/  ISETP.NE.AND P0, PT, R2, 0x4, PT ;  /* 0x000000040200780c */ /* 0x004fda0003f05270 */
[----:B------:R-:W-:Y:S05]  /*0910*/  @P0 BRA `(.L_x_12) ;  /* 0x00000000004c0947 */ /* 0x000fea0003800000 */
[----:B-1----:R-:W1:Y:S01]  /*0920*/  S2UR UR5, SR_CgaCtaId ;  /* 0x00000000000579c3 */ /* 0x002e620000008800 */
[----:B------:R-:W-:Y:S01]  /*0930*/  UMOV UR9, 0x100 ;  /* 0x0000010000097882 */ /* 0x000fe20000000000 */
[----:B------:R-:W-:Y:S01]  /*0940*/  UMOV UR7, 0x400 ;  /* 0x0000040000077882 */ /* 0x000fe20000000000 */
[----:B------:R-:W-:Y:S01]  /*0950*/  USEL UR9, UR9, 0xe0, UP2 ;  /* 0x000000e009097887 */ /* 0x000fe20009000000 */
[----:B------:R-:W-:Y:S01]  /*0960*/  UMOV UR4, 0x1 ;  /* 0x0000000100047882 */ /* 0x000fe20000000000 */
[----:B------:R-:W-:Y:S01]  /*0970*/  ELECT P0, URZ, PT ;  /* 0x0000000000ff782f */ /* 0x000fe20003800000 */
[----:B------:R-:W-:-:S04]  /*0980*/  UIADD3 UR10, UPT, UPT, -UR4, 0x100000, URZ ;  /* 0x00100000040a7890 */ /* 0x000fc8000fffe1ff */
[----:B------:R-:W-:Y:S02]  /*0990*/  USHF.L.U32 UR11, UR10, 0xb, URZ ;  /* 0x0000000b0a0b7899 */ /* 0x000fe400080006ff */
[----:B------:R-:W-:Y:S02]  /*09a0*/  USHF.L.U32 UR10, UR10, 0x1, URZ ;  /* 0x000000010a0a7899 */ /* 0x000fe400080006ff */
[----:B------:R-:W-:-:S04]  /*09b0*/  UIADD3 UR12, UPT, UPT, -UR9, 0x100000, URZ ;  /* 0x00100000090c7890 */ /* 0x000fc8000fffe1ff */
[----:B------:R-:W-:Y:S02]  /*09c0*/  USHF.L.U32 UR13, UR12, 0xb, URZ ;  /* 0x0000000b0c0d7899 */ /* 0x000fe400080006ff */
[----:B------:R-:W-:Y:S02]  /*09d0*/  USHF.L.U32 UR12, UR12, 0x1, URZ ;  /* 0x000000010c0c7899 */ /* 0x000fe400080006ff */
[----:B-1----:R-:W-:Y:S01]  /*09e0*/  ULEA UR5, UR5, UR7, 0x18 ;  /* 0x0000000705057291 */ /* 0x002fe2000f8ec0ff */
[----:B------:R-:W1:Y:S11]  /*09f0*/  FENCE.VIEW.ASYNC.S ;  /* 0x00000000000073c6 */ /* 0x000e760000000000 */
[----:B-1----:R2:W1:Y:S01]  /*0a00*/  SYNCS.EXCH.64 URZ, [UR5+0x90], UR10 ;  /* 0x0000900a05ff75b2 */ /* 0x0024620008000100 */
[----:B------:R2:W1:Y:S01]  /*0a10*/  SYNCS.EXCH.64 URZ, [UR5+0xa0], UR12 ;  /* 0x0000a00c05ff75b2 */ /* 0x0004620008000100 */
[----:B------:R2:W1:Y:S01]  /*0a20*/  SYNCS.EXCH.64 URZ, [UR5+0x98], UR10 ;  /* 0x0000980a05ff75b2 */ /* 0x0004620008000100 */
[----:B------:R2:W1:Y:S02]  /*0a30*/  SYNCS.EXCH.64 URZ, [UR5+0xa8], UR12 ;  /* 0x0000a80c05ff75b2 */ /* 0x0004640008000100 */
[----:B--2---:R-:W-:Y:S01]  /*0a40*/  NOP ;  /* 0x0000000000007918 */ /* 0x004fe20000000000 */
.L_x_12:
        /* <DEDUP_REMOVED lines=26> */
.L_x_13:
        /* <DEDUP_REMOVED lines=18> */
.L_x_14:
[----:B-1----:R-:W1:Y:S01]  /*0d10*/  S2UR UR5, SR_CTAID.X ;  /* 0x00000000000579c3 */ /* 0x002e620000002500 */
[----:B------:R-:W-:-:S05]  /*0d20*/  CS2R.32 R60, SR_CgaSize ;  /* 0x00000000003c7805 */ /* 0x000fca0000008a00 */
[----:B------:R-:W-:-:S05]  /*0d30*/  IMAD R60, R60, -0xa0, RZ ;  /* 0xffffff603c3c7824 */ /* 0x000fca00078e02ff */
[----:B------:R-:W-:-:S14]  /*0d40*/  R2UR UR9, R60 ;  /* 0x000000003c0972ca */ /* 0x000fdc00000e0000 */
[----:B------:R-:W2:Y:S01]  /*0d50*/  LDCU UR9, c[0x0][UR9+0x2b0] ;  /* 0x00005600090977ac */ /* 0x000ea20008000800 */
[----:B------:R-:W-:Y:S01]  /*0d60*/  NOP ;  /* 0x0000000000007918 */ /* 0x000fe20000000000 */
[----:B------:R-:W-:-:S05]  /*0d70*/  CS2R.32 R60, SR_CgaSize ;  /* 0x00000000003c7805 */ /* 0x000fca0000008a00 */
[----:B------:R-:W-:-:S05]  /*0d80*/  IMAD R60, R60, -0xa0, RZ ;  /* 0xffffff603c3c7824 */ /* 0x000fca00078e02ff */
[----:B------:R-:W-:-:S14]  /*0d90*/  R2UR UR7, R60 ;  /* 0x000000003c0772ca */ /* 0x000fdc00000e0000 */
[----:B------:R-:W3:Y:S01]  /*0da0*/  LDCU UR7, c[0x0][UR7+0x2b4] ;  /* 0x00005680070777ac */ /* 0x000ee20008000800 */
[----:B------:R-:W4:Y:S08]  /*0db0*/  S2UR UR4, SR_CTAID.Y ;  /* 0x00000000000479c3 */ /* 0x000f300000002600 */
[----:B------:R-:W3:Y:S01]  /*0dc0*/  LDC R9, c[0x0][0xb24] ;  /* 0x0002c900ff097b82 */ /* 0x000ee20000000800 */
[----:B-1----:R-:W-:-:S02]  /*0dd0*/  I2FP.F32.U32 R4, UR5 ;  /* 0x0000000500047c45 */ /* 0x002fc40008201000 */
[----:B------:R-:W-:-:S05]  /*0de0*/  CS2R.32 R5, SR_CgaSize ;  /* 0x0000000000057805 */ /* 0x000fca0000008a00 */
[----:B------:R-:W-:-:S06]  /*0df0*/  IMAD R5, R5, -0xa0, RZ ;  /* 0xffffff6005057824 */ /* 0x000fcc00078e02ff */
[----:B------:R-:W1:Y:S01]  /*0e00*/  LDC R5, c[0x0][R5+0x2a0] ;  /* 0x0000a80005057b82 */ /* 0x000e620000000800 */
[----:B------:R-:W-:Y:S01]  /*0e10*/  MOV R21, UR5 ;  /* 0x0000000500157c02 */ /* 0x000fe20008000f00 */
[----:B--2---:R-:W-:Y:S01]  /*0e20*/  FMUL R4, R4, UR9 ;  /* 0x0000000904047c20 */ /* 0x004fe20008400000 */
[----:B----4-:R-:W-:Y:S02]  /*0e30*/  I2FP.F32.U32 R2, UR4 ;  /* 0x0000000400027c45 */ /* 0x010fe40008201000 */
[----:B------:R-:W-:-:S05]  /*0e40*/  CS2R.32 R3, SR_CgaSize ;  /* 0x0000000000037805 */ /* 0x000fca0000008a00 */
[----:B------:R-:W-:-:S06]  /*0e50*/  IMAD R3, R3, -0xa0, RZ ;  /* 0xffffff6003037824 */ /* 0x000fcc00078e02ff */
[----:B------:R-:W2:Y:S01]  /*0e60*/  LDC R3, c[0x0][R3+0x2a4] ;  /* 0x0000a90003037b82 */ /* 0x000ea20000000800 */
[----:B------:R-:W4:Y:S01]  /*0e70*/  F2I.U32.TRUNC.NTZ R60, R4 ;  /* 0x00000004003c7305 */ /* 0x000f22000020f000 */
[----:B------:R-:W-:Y:S01]  /*0e80*/  MOV R20, UR4 ;  /* 0x0000000400147c02 */ /* 0x000fe20008000f00 */
[----:B---3--:R-:W-:-:S05]  /*0e90*/  FMUL R2, R2, UR7 ;  /* 0x0000000702027c20 */ /* 0x008fca0008400000 */
[----:B------:R-:W-:Y:S01]  /*0ea0*/  BAR.SYNC.DEFER_BLOCKING 0x0 ;  /* 0x0000000000007b1d */ /* 0x000fe20000010000 */
[----:B------:R-:W-:-:S05]  /*0eb0*/  ISETP.GE.AND P0, PT, R9, 0x1, PT ;  /* 0x000000010900780c */ /* 0x000fca0003f06270 */
[----:B------:R-:W3:Y:S02]  /*0ec0*/  F2I.U32.TRUNC.NTZ R58, R2 ;  /* 0x00000002003a7305 */ /* 0x000ee4000020f000 */
[----:B------:R-:W2:Y:S01]  /*0ed0*/  S2UR UR36, SR_CTAID.Z ;  /* 0x00000000002479c3 */ /* 0x000ea20000002700 */
[----:B----4-:R-:W-:-:S05]  /*0ee0*/  IADD3 R60, PT, PT, -R60, RZ, RZ ;  /* 0x000000ff3c3c7210 */ /* 0x010fca0007ffe1ff */
[----:B-1----:R-:W-:Y:S01]  /*0ef0*/  IMAD R60, R5, R60, UR5 ;  /* 0x00000005053c7e24 */ /* 0x002fe2000f8e023c */
[----:B---3--:R-:W-:-:S05]  /*0f00*/  IADD3 R58, PT, PT, -R58, RZ, RZ ;  /* 0x000000ff3a3a7210 */ /* 0x008fca0007ffe1ff */
[----:B--2---:R-:W-:Y:S01]  /*0f10*/  IMAD R58, R3, R58, UR4 ;  /* 0x00000004033a7e24 */ /* 0x004fe2000f8e023a */
[----:B------:R-:W-:Y:S06]  /*0f20*/  @!P0 BRA `(.L_x_15) ;  /* 0x0000000000b88947 */ /* 0x000fec0003800000 */
[----:B------:R-:W1:Y:S01]  /*0f30*/  LDC.64 R4, c[0x0][0xb18] ;  /* 0x0002c600ff047b82 */ /* 0x000e620000000a00 */
[----:B------:R-:W-:-:S07]  /*0f40*/  ISETP.NE.AND P0, PT, R9, 0x1, PT ;  /* 0x000000010900780c */ /* 0x000fce0003f05270 */
[----:B------:R-:W2:Y:S08]  /*0f50*/  LDC R10, c[0x0][0xb0c] ;  /* 0x0002c300ff0a7b82 */ /* 0x000eb00000000800 */
[----:B------:R-:W3:Y:S08]  /*0f60*/  LDC R11, c[0x0][0x370] ;  /* 0x0000dc00ff0b7b82 */ /* 0x000ef00000000800 */
[----:B------:R-:W4:Y:S01]  /*0f70*/  LDC R12, c[0x0][0x374] ;  /* 0x0000dd00ff0c7b82 */ /* 0x000f220000000800 */
[----:B-1----:R-:W-:-:S07]  /*0f80*/  ISETP.NE.AND P1, PT, R4, 0x1, PT ;  /* 0x000000010400780c */ /* 0x002fce0003f25270 */
[----:B------:R-:W3:Y:S01]  /*0f90*/  LDC.64 R6, c[0x0][0xb10] ;  /* 0x0002c400ff067b82 */ /* 0x000ee20000000a00 */
[----:B--2---:R-:W-:-:S07]  /*0fa0*/  ISETP.NE.AND P2, PT, R10, 0x1, PT ;  /* 0x000000010a00780c */ /* 0x004fce0003f45270 */
[----:B------:R-:W1:Y:S08]  /*0fb0*/  LDC R8, c[0x0][0xb20] ;  /* 0x0002c800ff087b82 */ /* 0x000e700000000800 */
[----:B------:R-:W2:Y:S01]  /*0fc0*/  LDC.64 R2, c[0x0][0xb28] ;  /* 0x0002ca00ff027b82 */ /* 0x000ea20000000a00 */
[----:B----4-:R-:W-:-:S04]  /*0fd0*/  IMAD.HI.U32 R13, R12, R5, RZ ;  /* 0x000000050c0d7227 */ /* 0x010fc800078e00ff */
[----:B------:R-:W-:-:S04]  /*0fe0*/  IMAD.HI.U32 R5, R20, R5, RZ ;  /* 0x0000000514057227 */ /* 0x000fc800078e00ff */
[----:B---3--:R-:W-:-:S04]  /*0ff0*/  IMAD.HI.U32 R14, R11, R6, RZ ;  /* 0x000000060b0e7227 */ /* 0x008fc800078e00ff */
[C---:B------:R-:W-:Y:S01]  /*1000*/  IMAD.HI.U32 R16, R21.reuse, R6, RZ ;  /* 0x0000000615107227 */ /* 0x040fe200078e00ff */
[-C--:B------:R-:W-:Y:S02]  /*1010*/  @P2 SHF.R.U32.HI R11, RZ, R7.reuse, R14 ;  /* 0x00000007ff0b2219 */ /* 0x080fe4000001160e */
[-C--:B-1----:R-:W-:Y:S02]  /*1020*/  @P1 SHF.R.U32.HI R12, RZ, R8.reuse, R13 ;  /* 0x00000008ff0c1219 */ /* 0x082fe4000001160d */
[----:B------:R-:W-:Y:S02]  /*1030*/  SHF.R.U32.HI R5, RZ, R8, R5 ;  /* 0x00000008ff057219 */ /* 0x000fe40000011605 */
[----:B------:R-:W-:Y:S02]  /*1040*/  SHF.R.U32.HI R16, RZ, R7, R16 ;  /* 0x00000007ff107219 */ /* 0x000fe40000011610 */
[----:B------:R-:W-:Y:S01]  /*1050*/  SEL R5, R20, R5, !P1 ;  /* 0x0000000514057207 */ /* 0x000fe20004800000 */
[----:B--2---:R-:W-:Y:S01]  /*1060*/  IMAD.HI.U32 R14, R12, R2, RZ ;  /* 0x000000020c0e7227 */ /* 0x004fe200078e00ff */
[----:B------:R-:W-:-:S02]  /*1070*/  SEL R7, R21, R16, !P2 ;  /* 0x0000001015077207 */ /* 0x000fc40005000000 */
[----:B------:R-:W-:Y:S01]  /*1080*/  IADD3 R13, PT, PT, -R5, RZ, RZ ;  /* 0x000000ff050d7210 */ /* 0x000fe20007ffe1ff */
[----:B------:R-:W-:Y:S01]  /*1090*/  IMAD.HI.U32 R6, R11, R2, RZ ;  /* 0x000000020b067227 */ /* 0x000fe200078e00ff */
[----:B------:R-:W-:-:S03]  /*10a0*/  @P0 SHF.R.U32.HI R12, RZ, R3, R14 ;  /* 0x00000003ff0c0219 */ /* 0x000fc6000001160e */
[----:B------:R-:W-:Y:S01]  /*10b0*/  IMAD R13, R4, R13, R20 ;  /* 0x0000000d040d7224 */ /* 0x000fe200078e0214 */
[----:B------:R-:W-:Y:S01]  /*10c0*/  @P0 SHF.R.U32.HI R11, RZ, R3, R6 ;  /* 0x00000003ff0b0219 */ /* 0x000fe20000011606 */
[----:B------:R-:W-:-:S04]  /*10d0*/  IMAD R12, R12, R9, RZ ;  /* 0x000000090c0c7224 */ /* 0x000fc800078e02ff */
[----:B------:R-:W-:Y:S01]  /*10e0*/  IMAD R6, R11, R9, RZ ;  /* 0x000000090b067224 */ /* 0x000fe200078e02ff */
[----:B------:R-:W-:-:S04]  /*10f0*/  ISETP.GE.AND P1, PT, R5, R12, PT ;  /* 0x0000000c0500720c */ /* 0x000fc80003f26270 */
[----:B------:R-:W-:Y:S01]  /*1100*/  ISETP.GE.OR P1, PT, R7, R6, P1 ;  /* 0x000000060700720c */ /* 0x000fe20000f26670 */
[----:B------:R-:W-:-:S05]  /*1110*/  IMAD.HI.U32 R6, R5, R2, RZ ;  /* 0x0000000205067227 */ /* 0x000fca00078e00ff */
[----:B------:R-:W-:-:S04]  /*1120*/  SHF.R.U32.HI R6, RZ, R3, R6 ;  /* 0x00000003ff067219 */ /* 0x000fc80000011606 */
[----:B------:R-:W-:-:S03]  /*1130*/  SEL R6, R5, R6, !P0 ;  /* 0x0000000605067207 */ /* 0x000fc60004000000 */
[----:B------:R-:W-:Y:S01]  /*1140*/  @!P1 IMAD.HI.U32 R8, R7, R2, RZ ;  /* 0x0000000207089227 */ /* 0x000fe200078e00ff */
[----:B------:R-:W-:-:S04]  /*1150*/  IADD3 R2, PT, PT, -R6, RZ, RZ ;  /* 0x000000ff06027210 */ /* 0x000fc80007ffe1ff */
[----:B------:R-:W-:Y:S01]  /*1160*/  @!P1 SHF.R.U32.HI R8, RZ, R3, R8 ;  /* 0x00000003ff089219 */ /* 0x000fe20000011608 */
[----:B------:R-:W-:-:S03]  /*1170*/  IMAD R2, R9, R2, R5 ;  /* 0x0000000209027224 */ /* 0x000fc600078e0205 */
[----:B------:R-:W-:-:S05]  /*1180*/  @!P1 SEL R3, R7, R8, !P0 ;  /* 0x0000000807039207 */ /* 0x000fca0004000000 */
[--C-:B------:R-:W-:Y:S02]  /*1190*/  @!P1 IMAD.IADD R6, R6, 0x1, -R3.reuse ;  /* 0x0000000106069824 */ /* 0x100fe400078e0a03 */
[----:B------:R-:W-:Y:S01]  /*11a0*/  @!P1 IMAD R3, R2, R11, R3 ;  /* 0x0000000b02039224 */ /* 0x000fe200078e0203 */
[----:B------:R-:W-:Y:S01]  /*11b0*/  IADD3 R2, PT, PT, -R7, RZ, RZ ;  /* 0x000000ff07027210 */ /* 0x000fe20007ffe1ff */
[----:B------:R-:W-:Y:S02]  /*11c0*/  @!P1 IMAD R5, R6, R9, R7 ;  /* 0x0000000906059224 */ /* 0x000fe400078e0207 */
[----:B------:R-:W-:Y:S02]  /*11d0*/  @!P1 IMAD.MOV.U32 R7, RZ, RZ, R3 ;  /* 0x000000ffff079224 */ /* 0x000fe400078e0003 */
[----:B------:R-:W-:Y:S02]  /*11e0*/  IMAD R2, R10, R2, R21 ;  /* 0x000000020a027224 */ /* 0x000fe400078e0215 */
[----:B------:R-:W-:-:S02]  /*11f0*/  IMAD R20, R5, R4, R13 ;  /* 0x0000000405147224 */ /* 0x000fc400078e020d */
[----:B------:R-:W-:Y:S02]  /*1200*/  IMAD R21, R7, R10, R2 ;  /* 0x0000000a07157224 */ /* 0x000fe400078e0202 */
.L_x_15:
[----:B------:R-:W1:Y:S01]  /*1210*/  LDCU UR4, c[0x0][0xb30] ;  /* 0x00016600ff0477ac */ /* 0x000e620008000800 */
[----:B------:R-:W2:Y:S08]  /*1220*/  S2UR UR37, SR_CgaCtaId ;  /* 0x00000000002579c3 */ /* 0x000eb00000008800 */
[----:B------:R-:W3:Y:S01]  /*1230*/  LDC R26, c[0x0][0xb24] ;  /* 0x0002c900ff1a7b82 */ /* 0x000ee20000000800 */
[----:B-1----:R-:W-:-:S09]  /*1240*/  UISETP.NE.AND UP1, UPT, UR4, 0x1, UPT ;  /* 0x000000010400788c */ /* 0x002fd2000bf25270 */
[----:B--2---:R-:W-:Y:S05]  /*1250*/  BRA.U UP1, `(.L_x_16) ;  /* 0x0000000101407547 */ /* 0x004fea000b800000 */
[----:B------:R-:W1:Y:S08]  /*1260*/  LDC.64 R4, c[0x0][0xb10] ;  /* 0x0002c400ff047b82 */ /* 0x000e700000000a00 */
[----:B------:R-:W2:Y:S08]  /*1270*/  LDC.64 R2, c[0x0][0xb18] ;  /* 0x0002c600ff027b82 */ /* 0x000eb00000000a00 */
[----:B------:R-:W4:Y:S08]  /*1280*/  LDC R6, c[0x0][0xb20] ;  /* 0x0002c800ff067b82 */ /* 0x000f300000000800 */
[----:B------:R-:W3:Y:S01]  /*1290*/  LDC R8, c[0x0][0xb0c] ;  /* 0x0002c300ff087b82 */ /* 0x000ee20000000800 */
[----:B-1----:R-:W-:-:S05]  /*12a0*/  IMAD.HI.U32 R4, R21, R4, RZ ;  /* 0x0000000415047227 */ /* 0x002fca00078e00ff */
[----:B------:R-:W-:Y:S01]  /*12b0*/  SHF.R.U32.HI R4, RZ, R5, R4 ;  /* 0x00000005ff047219 */ /* 0x000fe20000011604 */
[----:B--2---:R-:W-:Y:S01]  /*12c0*/  IMAD.HI.U32 R3, R20, R3, RZ ;  /* 0x0000000314037227 */ /* 0x004fe200078e00ff */
[----:B------:R-:W-:-:S04]  /*12d0*/  ISETP.NE.AND P0, PT, R2, 0x1, PT ;  /* 0x000000010200780c */ /* 0x000fc80003f05270 */
[----:B----4-:R-:W-:-:S04]  /*12e0*/  SHF.R.U32.HI R3, RZ, R6, R3 ;  /* 0x00000006ff037219 */ /* 0x010fc80000011603 */
[----:B------:R-:W-:Y:S02]  /*12f0*/  SEL R3, R20, R3, !P0 ;  /* 0x0000000314037207 */ /* 0x000fe40004000000 */
[----:B---3--:R-:W-:-:S04]  /*1300*/  ISETP.NE.AND P1, PT, R8, 0x1, PT ;  /* 0x000000010800780c */ /* 0x008fc80003f25270 */
[----:B------:R-:W-:-:S05]  /*1310*/  SEL R4, R21, R4, !P1 ;  /* 0x0000000415047207 */ /* 0x000fca0004800000 */
[----:B------:R-:W-:Y:S02]  /*1320*/  IMAD.IADD R5, R3, 0x1, -R4 ;  /* 0x0000000103057824 */ /* 0x000fe400078e0a04 */
[----:B------:R-:W-:Y:S02]  /*1330*/  IMAD.IADD R3, R4, 0x1, -R3 ;  /* 0x0000000104037824 */ /* 0x000fe400078e0a03 */
[----:B------:R-:W-:Y:S02]  /*1340*/  IMAD R21, R5, R8, R21 ;  /* 0x0000000805157224 */ /* 0x000fe400078e0215 */
[----:B------:R-:W-:-:S07]  /*1350*/  IMAD R20, R3, R2, R20 ;  /* 0x0000000203147224 */ /* 0x000fce00078e0214 */
.L_x_16:
[----:B------:R-:W-:Y:S01]  /*1360*/  BAR.SYNC.DEFER_BLOCKING 0x0 ;  /* 0x0000000000007b1d */ /* 0x000fe20000010000 */
[----:B------:R-:W-:Y:S01]  /*1370*/  UISETP.NE.AND UP1, UPT, UR8, 0x2, UPT ;  /* 0x000000020800788c */ /* 0x000fe2000bf25270 */
[----:B------:R-:W-:Y:S02]  /*1380*/  ISETP.NE.OR P5, PT, R0, 0x2, !P5 ;  /* 0x000000020000780c */ /* 0x000fe40006fa5670 */
[----:B------:R-:W-:-:S06]  /*1390*/  LOP3.LUT R2, R72, 0x1f, RZ, 0xc0, !PT ;  /* 0x0000001f48027812 */ /* 0x000fcc00078ec0ff */
[----:B------:R-:W-:Y:S05]  /*13a0*/  BRA.U UP1, `(.L_x_17) ;  /* 0x0000001101b87547 */ /* 0x000fea000b800000 */
[----:B------:R-:W1:Y:S01]  /*13b0*/  LDCU UR13, c[0x0][0x38c] ;  /* 0x00007180ff0d77ac */ /* 0x000e620008000800 */
[----:B------:R-:W2:Y:S01]  /*13c0*/  LDC R9, c[0x0][0x370] ;  /* 0x0000dc00ff097b82 */ /* 0x000ea20000000800 */
[----:B------:R-:W-:Y:S01]  /*13d0*/  PLOP3.LUT P1, PT, PT, PT, UP2, 0x80, 0x8 ;  /* 0x000000000008781c */ /* 0x000fe20003f2f028 */
[----:B------:R-:W-:Y:S01]  /*13e0*/  HFMA2 R12, -RZ, RZ, 0, 0 ;  /* 0x00000000ff0c7431 */ /* 0x000fe200000001ff */
[----:B------:R-:W-:Y:S01]  /*13f0*/  ISETP.EQ.OR P4, PT, R2, RZ, P5 ;  /* 0x000000ff0200720c */ /* 0x000fe20002f82670 */
[----:B------:R-:W-:Y:S01]  /*1400*/  IMAD.MOV.U32 R15, RZ, RZ, 0x1 ;  /* 0x00000001ff0f7424 */ /* 0x000fe200078e00ff */
[----:B------:R-:W-:Y:S01]  /*1410*/  PLOP3.LUT P1, PT, P1, PT, PT, 0x8, 0x80 ;  /* 0x000000000080781c */ /* 0x000fe20000f2e170 */
[----:B------:R-:W-:Y:S01]  /*1420*/  IMAD.MOV.U32 R14, RZ, RZ, RZ ;  /* 0x000000ffff0e7224 */ /* 0x000fe200078e00ff */
[----:B------:R-:W-:Y:S01]  /*1430*/  MOV R8, 0x1 ;  /* 0x0000000100087802 */ /* 0x000fe20000000f00 */
[----:B------:R-:W4:Y:S01]  /*1440*/  LDC R0, c[0x0][0x374] ;  /* 0x0000dd00ff007b82 */ /* 0x000f220000000800 */
[----:B------:R-:W-:Y:S01]  /*1450*/  IMAD.MOV.U32 R10, RZ, RZ, RZ ;  /* 0x000000ffff0a7224 */ /* 0x000fe200078e00ff */
[----:B------:R-:W2:Y:S01]  /*1460*/  LDCU.64 UR22, c[0x0][0x348] ;  /* 0x00006900ff1677ac */ /* 0x000ea20008000a00 */
[----:B------:R-:W-:Y:S01]  /*1470*/  UMOV UR6, URZ ;  /* 0x000000ff00067c82 */ /* 0x000fe20008000000 */
[----:B-1----:R-:W-:-:S04]  /*1480*/  UIADD3 UR5, UPT, UPT, UR13, 0x7f, URZ ;  /* 0x0000007f0d057890 */ /* 0x002fc8000fffe0ff */
[----:B------:R-:W-:-:S04]  /*1490*/  USHF.R.S32.HI UR4, URZ, 0x1f, UR5 ;  /* 0x0000001fff047899 */ /* 0x000fc80008011405 */
[----:B------:R-:W-:-:S04]  /*14a0*/  ULEA.HI UR4, UR4, UR5, URZ, 0x7 ;  /* 0x0000000504047291 */ /* 0x000fc8000f8f38ff */
[----:B------:R-:W-:Y:S02]  /*14b0*/  USHF.R.S32.HI UR15, URZ, 0x7, UR4 ;  /* 0x00000007ff0f7899 */ /* 0x000fe40008011404 */
[----:B------:R-:W-:Y:S02]  /*14c0*/  UIADD3 UR4, UPT, UPT, UR13, -0x1, URZ ;  /* 0xffffffff0d047890 */ /* 0x000fe4000fffe0ff */
[----:B------:R-:W-:Y:S02]  /*14d0*/  UISETP.LT.U32.AND UP0, UPT, UR15, 0x4, UPT ;  /* 0x000000040f00788c */ /* 0x000fe4000bf01070 */
[----:B------:R-:W-:Y:S02]  /*14e0*/  UISETP.GE.U32.AND UP1, UPT, UR4, -0xff, UPT ;  /* 0xffffff010400788c */ /* 0x000fe4000bf26070 */
[----:B------:R-:W-:Y:S02]  /*14f0*/  USEL UR14, UR15, 0x4, UP0 ;  /* 0x000000040f0e7887 */ /* 0x000fe40008000000 */
[----:B------:R-:W-:-:S02]  /*1500*/  UIADD3 UR13, UPT, UPT, UR13, 0xfe, URZ ;  /* 0x000000fe0d0d7890 */ /* 0x000fc4000fffe0ff */
[----:B------:R-:W-:Y:S02]  /*1510*/  UIADD3 UR5, UPT, UPT, UR14, -0x1, URZ ;  /* 0xffffffff0e057890 */ /* 0x000fe4000fffe0ff */
[----:B------:R-:W-:-:S03]  /*1520*/  UIADD3 UR7, UPT, UPT, UR15, -UR14, URZ ;  /* 0x8000000e0f077290 */ /* 0x000fc6000fffe0ff */
[----:B------:R-:W-:-:S04]  /*1530*/  @UP1 UIADD3 UR5, UPT, UPT, UR14, URZ, URZ ;  /* 0x000000ff0e051290 */ /* 0x000fc8000fffe0ff */
[----:B--2---:R-:W-:-:S12]  /*1540*/  UIADD3 UR5, UPT, UPT, UR5, 0x1, URZ ;  /* 0x0000000105057890 */ /* 0x004fd8000fffe0ff */
.L_x_35:
[----:B------:R-:W-:Y:S01]  /*1550*/  UISETP.NE.AND UP0, UPT, UR37, URZ, UPT ;  /* 0x000000ff2500728c */ /* 0x000fe2000bf05270 */
[----:B------:R-:W1:Y:S08]  /*1560*/  S2UR UR37, SR_CgaCtaId ;  /* 0x00000000002579c3 */ /* 0x000e700000008800 */
[----:B------:R-:W-:Y:S05]  /*1570*/  BRA.U UP0, `(.L_x_18) ;  /* 0x0000000100347547 */ /* 0x000fea000b800000 */
[----:B------:R-:W2:Y:S01]  /*1580*/  S2R R2, SR_CgaCtaId ;  /* 0x0000000000027919 */ /* 0x000ea20000008800 */
[----:B------:R-:W-:-:S04]  /*1590*/  MOV R3, 0x400 ;  /* 0x0000040000037802 */ /* 0x000fc80000000f00 */
[----:B--2---:R-:W-:Y:S02]  /*15a0*/  LEA R3, R2, R3, 0x18 ;  /* 0x0000000302037211 */ /* 0x004fe400078ec0ff */
[----:B------:R-:W-:-:S03]  /*15b0*/  SHF.L.U32 R2, R8, 0x1f, RZ ;  /* 0x0000001f08027819 */ /* 0x000fc600000006ff */
[----:B------:R-:W-:-:S04]  /*15c0*/  IMAD R3, R10, 0x8, R3 ;  /* 0x000000080a037824 */ /* 0x000fc800078e0203 */
[----:B------:R-:W2:Y:S02]  /*15d0*/  SYNCS.PHASECHK.TRANS64.TRYWAIT P0, [R3+URZ+0x100], R2 ;  /* 0x00010002030075a7 */ /* 0x000ea400080011ff */
[----:B--2---:R-:W-:Y:S05]  /*15e0*/  @!P0 BRA `(.L_x_19) ;  /* 0x0000006800e48947 */ /* 0x004fea0003800000 */
.L_x_131:
[----:B------:R-:W-:Y:S01]  /*15f0*/  VIADD R10, R10, 0x1 ;  /* 0x000000010a0a7836 */ /* 0x000fe20000000000 */
[----:B------:R2:W-:Y:S04]  /*1600*/  SYNCS.ARRIVE.TRANS64.A1T0 RZ, [R3+URZ+0xf0], RZ ;  /* 0x0000f0ff03ff79a7 */ /* 0x0005e800081000ff */
[----:B------:R-:W-:-:S04]  /*1610*/  ISETP.NE.AND P0, PT, R10, 0x2, PT ;  /* 0x000000020a00780c */ /* 0x000fc80003f05270 */
[----:B------:R-:W-:Y:S02]  /*1620*/  SEL R10, R10, RZ, P0 ;  /* 0x000000ff0a0a7207 */ /* 0x000fe40000000000 */
[----:B--2---:R-:W-:-:S04]  /*1630*/  SEL R3, RZ, 0x1, P0 ;  /* 0x00000001ff037807 */ /* 0x004fc80000000000 */
[----:B------:R-:W-:-:S07]  /*1640*/  LOP3.LUT R8, R8, R3, RZ, 0x3c, !PT ;  /* 0x0000000308087212 */ /* 0x000fce00078e3cff */
.L_x_18:
[----:B------:R-:W-:Y:S01]  /*1650*/  UMOV UR4, 0x400 ;  /* 0x0000040000047882 */ /* 0x000fe20000000000 */
[----:B------:R-:W-:Y:S01]  /*1660*/  SHF.L.U32 R2, R15, 0x1f, RZ ;  /* 0x0000001f0f027819 */ /* 0x000fe200000006ff */
[----:B-1----:R-:W-:Y:S01]  /*1670*/  ULEA UR4, UR37, UR4, 0x18 ;  /* 0x0000000425047291 */ /* 0x002fe2000f8ec0ff */
[----:B------:R-:W-:Y:S01]  /*1680*/  R2UR UR35, R21 ;  /* 0x00000000152372ca */ /* 0x000fe200000e0000 */
[----:B------:R-:W-:Y:S01]  /*1690*/  UISETP.GE.U32.AND UP0, UPT, UR13, 0xff, UPT ;  /* 0x000000ff0d00788c */ /* 0x000fe2000bf06070 */
[----:B------:R-:W-:Y:S01]  /*16a0*/  R2UR UR19, R20 ;  /* 0x00000000141372ca */ /* 0x000fe200000e0000 */
[----:B------:R-:W-:Y:S01]  /*16b0*/  ULEA UR8, UR6, UR4, 0x3 ;  /* 0x0000000406087291 */ /* 0x000fe2000f8e18ff */
[----:B------:R-:W-:-:S08]  /*16c0*/  UMOV UR29, URZ ;  /* 0x000000ff001d7c82 */ /* 0x000fd00008000000 */
[----:B------:R1:W2:Y:S01]  /*16d0*/  SYNCS.PHASECHK.TRANS64.TRYWAIT P0, [UR8+0x20], R2 ;  /* 0x00002002ff0075a7 */ /* 0x0002a20008001108 */
[----:B------:R-:W-:Y:S02]  /*16e0*/  USHF.L.U32 UR35, UR35, 0x6, URZ ;  /* 0x0000000623237899 */ /* 0x000fe400080006ff */
[----:B------:R-:W-:Y:S01]  /*16f0*/  USHF.L.U32 UR19, UR19, 0x7, URZ ;  /* 0x0000000713137899 */ /* 0x000fe200080006ff */
[----:B------:R-:W-:Y:S11]  /*1700*/  BRA.U !UP0, `(.L_x_20) ;  /* 0x0000000108d87547 */ /* 0x000ff6000b800000 */
[----:B------:R-:W-:Y:S01]  /*1710*/  UMOV UR21, URZ ;  /* 0x000000ff00157c82 */ /* 0x000fe20008000000 */
[----:B------:R-:W-:-:S05]  /*1720*/  UMOV UR42, UR6 ;  /* 0x00000006002a7c82 */ /* 0x000fca0008000000 */
.L_x_25:
[----:B-1----:R-:W-:Y:S01]  /*1730*/  ULEA UR33, UR42, UR4, 0x3 ;  /* 0x000000042a217291 */ /* 0x002fe2000f8e18ff */
[----:B--2---:R-:W-:Y:S01]  /*1740*/  @!P5 MOV R3, 0xc000 ;  /* 0x0000c0000003d802 */ /* 0x004fe20000000f00 */
[----:B--2---:R-:W-:Y:S10]  /*1750*/  @P0 BRA `(.L_x_21) ;  /* 0x00000000000c0947 */ /* 0x004ff40003800000 */
[----:B------:R-:W-:-:S04]  /*1760*/  SHF.L.U32 R5, R15, 0x1f, RZ ;  /* 0x0000001f0f057819 */ /* 0x000fc800000006ff */
[----:B------:R-:W2:Y:S02]  /*1770*/  SYNCS.PHASECHK.TRANS64.TRYWAIT P0, [UR33+0x20], R5 ;  /* 0x00002005ff0075a7 */ /* 0x000ea40008001121 */
[----:B--2---:R-:W-:Y:S05]  /*1780*/  @!P0 BRA `(.L_x_22) ;  /* 0x0000006800908947 */ /* 0x004fea0003800000 */
.L_x_21:
[----:B------:R2:W-:Y:S01]  /*1790*/  @!P5 SYNCS.ARRIVE.TRANS64 RZ, [UR33], R3 ;  /* 0x00000003ffffd9a7 */ /* 0x0005e20008000021 */
[----:B------:R-:W-:Y:S04]  /*17a0*/  BSSY.RECONVERGENT B0, `(.L_x_23) ;  /* 0x0000003000007945 */ /* 0x000fe80003800200 */
[----:B------:R-:W-:Y:S05]  /*17b0*/  @P4 BRA `(.L_x_24) ;  /* 0x0000000000044947 */ /* 0x000fea0003800000 */
[----:B------:R-:W-:Y:S05]  /*17c0*/  BPT.TRAP 0x1 ;  /* 0x000000040000795c */ /* 0x000fea0000300000 */
.L_x_24:
[----:B------:R-:W-:Y:S05]  /*17d0*/  BSYNC.RECONVERGENT B0 ;  /* 0x0000000000007941 */ /* 0x000fea0003800200 */
.L_x_23:
[----:B------:R-:W-:Y:S02]  /*17e0*/  UIADD3 UR6, UPT, UPT, UR42, 0x1, URZ ;  /* 0x000000012a067890 */ /* 0x000fe4000fffe0ff */
[----:B------:R-:W-:Y:S02]  /*17f0*/  ULEA UR24, UR42, UR4, 0xe ;  /* 0x000000042a187291 */ /* 0x000fe4000f8e70ff */
[----:B------:R-:W-:Y:S02]  /*1800*/  UISETP.NE.AND UP0, UPT, UR6, 0x4, UPT ;  /* 0x000000040600788c */ /* 0x000fe4000bf05270 */
[----:B------:R-:W-:Y:S02]  /*1810*/  UIADD3 UR40, UP1, UPT, UR22, 0x80, URZ ;  /* 0x0000008016287890 */ /* 0x000fe4000ff3e0ff */
[----:B------:R-:W-:Y:S02]  /*1820*/  USEL UR9, URZ, 0x1, UP0 ;  /* 0x00000001ff097887 */ /* 0x000fe40008000000 */
[----:B------:R-:W-:-:S02]  /*1830*/  USEL UR6, UR6, URZ, UP0 ;  /* 0x000000ff06067287 */ /* 0x000fc40008000000 */
[----:B------:R-:W-:Y:S02]  /*1840*/  USHF.L.U32 UR34, UR21, 0x7, URZ ;  /* 0x0000000715227899 */ /* 0x000fe400080006ff */
[----:B------:R-:W-:Y:S01]  /*1850*/  ULEA UR8, UR6, UR4, 0x3 ;  /* 0x0000000406087291 */ /* 0x000fe2000f8e18ff */
[----:B------:R-:W-:Y:S01]  /*1860*/  LOP3.LUT R15, R15, UR9, RZ, 0x3c, !PT ;  /* 0x000000090f0f7c12 */ /* 0x000fe2000f8e3cff */
[----:B------:R-:W-:Y:S02]  /*1870*/  UIADD3 UR38, UP0, UPT, UR22, 0x180, URZ ;  /* 0x0000018016267890 */ /* 0x000fe4000ff1e0ff */
[----:B------:R-:W-:Y:S01]  /*1880*/  UIADD3.X UR41, UPT, UPT, URZ, UR23, URZ, UP1, !UPT ;  /* 0x00000017ff297290 */ /* 0x000fe20008ffe4ff */
[----:B-1----:R-:W-:Y:S01]  /*1890*/  SHF.L.U32 R2, R15, 0x1f, RZ ;  /* 0x0000001f0f027819 */ /* 0x002fe200000006ff */
[----:B------:R-:W-:Y:S02]  /*18a0*/  UIADD3 UR32, UPT, UPT, UR24, 0x4400, URZ ;  /* 0x0000440018207890 */ /* 0x000fe4000fffe0ff */
[----:B------:R-:W-:Y:S01]  /*18b0*/  UIADD3 UR26, UPT, UPT, UR34, 0x40, URZ ;  /* 0x00000040221a7890 */ /* 0x000fe2000fffe0ff */
[----:B------:R1:W1:Y:S01]  /*18c0*/  SYNCS.PHASECHK.TRANS64.TRYWAIT P0, [UR8+0x20], R2 ;  /* 0x00002002ff0075a7 */ /* 0x0002620008001108 */
[----:B------:R-:W-:-:S02]  /*18d0*/  ULEA UR8, UR42, UR4, 0xf ;  /* 0x000000042a087291 */ /* 0x000fc4000f8e78ff */
[----:B------:R-:W-:Y:S02]  /*18e0*/  UIADD3 UR24, UPT, UPT, UR24, 0x6400, URZ ;  /* 0x0000640018187890 */ /* 0x000fe4000fffe0ff */
[----:B------:R-:W-:Y:S02]  /*18f0*/  UIADD3.X UR39, UPT, UPT, URZ, UR23, URZ, UP0, !UPT ;  /* 0x00000017ff277290 */ /* 0x000fe400087fe4ff */
[----:B------:R-:W-:Y:S02]  /*1900*/  UIADD3 UR16, UPT, UPT, UR8, 0x14400, URZ ;  /* 0x0001440008107890 */ /* 0x000fe4000fffe0ff */
[----:B------:R-:W-:Y:S01]  /*1910*/  UIADD3 UR8, UPT, UPT, UR8, 0x18400, URZ ;  /* 0x0001840008087890 */ /* 0x000fe2000fffe0ff */
[----:B------:R-:W-:Y:S01]  /*1920*/  UMOV UR30, 0x0 ;  /* 0x00000000001e7882 */ /* 0x000fe20000000000 */
[----:B------:R-:W-:Y:S01]  /*1930*/  UMOV UR31, 0x10000000 ;  /* 0x10000000001f7882 */ /* 0x000fe20000000000 */
[----:B------:R-:W-:Y:S01]  /*1940*/  UMOV UR25, UR33 ;  /* 0x0000002100197c82 */ /* 0x000fe20008000000 */
[----:B------:R-:W-:Y:S01]  /*1950*/  UMOV UR27, UR35 ;  /* 0x00000023001b7c82 */ /* 0x000fe20008000000 */
[----:B------:R-:W-:Y:S01]  /*1960*/  UMOV UR28, UR36 ;  /* 0x00000024001c7c82 */ /* 0x000fe20008000000 */
[----:B------:R-:W-:Y:S01]  /*1970*/  UMOV UR17, UR33 ;  /* 0x0000002100117c82 */ /* 0x000fe20008000000 */
[----:B------:R-:W-:Y:S01]  /*1980*/  UMOV UR20, UR36 ;  /* 0x0000002400147c82 */ /* 0x000fe20008000000 */
[----:B------:R-:W-:Y:S01]  /*1990*/  UMOV UR18, UR34 ;  /* 0x0000002200127c82 */ /* 0x000fe20008000000 */
[----:B------:R1:W-:Y:S01]  /*19a0*/  UTMALDG.3D [UR32], [UR40], desc[UR30] ;  /* 0x00001e20280075b4 */ /* 0x0003e20008011000 */
[----:B------:R-:W-:Y:S01]  /*19b0*/  UMOV UR11, UR19 ;  /* 0x00000013000b7c82 */ /* 0x000fe20008000000 */
[----:B------:R-:W-:Y:S01]  /*19c0*/  UMOV UR12, UR36 ;  /* 0x00000024000c7c82 */ /* 0x000fe20008000000 */
[----:B------:R-:W-:Y:S01]  /*19d0*/  UMOV UR9, UR33 ;  /* 0x0000002100097c82 */ /* 0x000fe20008000000 */
[----:B------:R-:W-:Y:S01]  /*19e0*/  UMOV UR10, UR26 ;  /* 0x0000001a000a7c82 */ /* 0x000fe20008000000 */
[----:B------:R-:W-:Y:S01]  /*19f0*/  UIADD3 UR21, UPT, UPT, UR21, 0x1, URZ ;  /* 0x0000000115157890 */ /* 0x000fe2000fffe0ff */
[----:B------:R-:W-:Y:S01]  /*1a00*/  UMOV UR29, UR5 ;  /* 0x00000005001d7c82 */ /* 0x000fe20008000000 */
[----:B------:R1:W-:Y:S02]  /*1a10*/  UTMALDG.3D [UR24], [UR40], desc[UR30] ;  /* 0x00001e18280075b4 */ /* 0x0003e40008011000 */
[----:B------:R-:W-:Y:S01]  /*1a20*/  UISETP.NE.AND UP0, UPT, UR21, UR5, UPT ;  /* 0x000000051500728c */ /* 0x000fe2000bf05270 */
[----:B------:R-:W-:Y:S01]  /*1a30*/  UMOV UR42, UR6 ;  /* 0x00000006002a7c82 */ /* 0x000fe20008000000 */
[----:B------:R1:W-:Y:S01]  /*1a40*/  UTMALDG.3D [UR16], [UR38], desc[UR30] ;  /* 0x00001e10260075b4 */ /* 0x0003e20008011000 */
[----:B------:R1:W-:Y:S06]  /*1a50*/  UTMALDG.3D [UR8], [UR38], desc[UR30] ;  /* 0x00001e08260075b4 */ /* 0x0003ec0008011000 */
[----:B------:R-:W-:Y:S05]  /*1a60*/  BRA.U UP0, `(.L_x_25) ;  /* 0xfffffffd00307547 */ /* 0x000fea000b83ffff */
.L_x_20:
[----:B-1----:R-:W-:Y:S01]  /*1a70*/  ULEA UR8, UR6, UR4, 0x3 ;  /* 0x0000000406087291 */ /* 0x002fe2000f8e18ff */
[----:B------:R-:W-:Y:S01]  /*1a80*/  SHF.L.U32 R2, R15, 0x1f, RZ ;  /* 0x0000001f0f027819 */ /* 0x000fe200000006ff */
[----:B------:R-:W-:Y:S01]  /*1a90*/  @!P1 SYNCS.ARRIVE.TRANS64.A1T0 RZ, [UR4+0x88], RZ ;  /* 0x000088ffffff99a7 */ /* 0x000fe20008100004 */
[----:B------:R-:W-:-:S06]  /*1aa0*/  UISETP.GT.AND UP0, UPT, UR15, UR14, UPT ;  /* 0x0000000e0f00728c */ /* 0x000fcc000bf04270 */
[----:B--2---:R1:W2:Y:S03]  /*1ab0*/  SYNCS.PHASECHK.TRANS64.TRYWAIT P0, [UR8+0x20], R2 ;  /* 0x00002002ff0075a7 */ /* 0x0042a60008001108 */
[----:B------:R-:W-:Y:S05]  /*1ac0*/  BRA.U !UP0, `(.L_x_26) ;  /* 0x0000000108d47547 */ /* 0x000fea000b800000 */
[----:B------:R-:W-:Y:S01]  /*1ad0*/  UIADD3 UR21, UPT, UPT, UR7, UR29, URZ ;  /* 0x0000001d07157290 */ /* 0x000fe2000fffe0ff */
[----:B------:R-:W-:-:S11]  /*1ae0*/  UMOV UR42, UR6 ;  /* 0x00000006002a7c82 */ /* 0x000fd60008000000 */
.L_x_31:
[----:B-1----:R-:W-:Y:S01]  /*1af0*/  ULEA UR33, UR42, UR4, 0x3 ;  /* 0x000000042a217291 */ /* 0x002fe2000f8e18ff */
[----:B--2---:R-:W-:Y:S01]  /*1b00*/  @!P5 MOV R3, 0xc000 ;  /* 0x0000c0000003d802 */ /* 0x004fe20000000f00 */
[----:B--2---:R-:W-:Y:S10]  /*1b10*/  @P0 BRA `(.L_x_27) ;  /* 0x00000000000c0947 */ /* 0x004ff40003800000 */
[----:B------:R-:W-:-:S04]  /*1b20*/  SHF.L.U32 R5, R15, 0x1f, RZ ;  /* 0x0000001f0f057819 */ /* 0x000fc800000006ff */
[----:B------:R-:W2:Y:S02]  /*1b30*/  SYNCS.PHASECHK.TRANS64.TRYWAIT P0, [UR33+0x20], R5 ;  /* 0x00002005ff0075a7 */ /* 0x000ea40008001121 */
[----:B--2---:R-:W-:Y:S05]  /*1b40*/  @!P0 BRA `(.L_x_28) ;  /* 0x0000006400b88947 */ /* 0x004fea0003800000 */
.L_x_27:
[----:B------:R2:W-:Y:S01]  /*1b50*/  @!P5 SYNCS.ARRIVE.TRANS64 RZ, [UR33], R3 ;  /* 0x00000003ffffd9a7 */ /* 0x0005e20008000021 */
[----:B------:R-:W-:Y:S04]  /*1b60*/  BSSY.RECONVERGENT B0, `(.L_x_29) ;  /* 0x0000003000007945 */ /* 0x000fe80003800200 */
[----:B------:R-:W-:Y:S05]  /*1b70*/  @P4 BRA `(.L_x_30) ;  /* 0x0000000000044947 */ /* 0x000fea0003800000 */
[----:B------:R-:W-:Y:S05]  /*1b80*/  BPT.TRAP 0x1 ;  /* 0x000000040000795c */ /* 0x000fea0000300000 */
.L_x_30:
[----:B------:R-:W-:Y:S05]  /*1b90*/  BSYNC.RECONVERGENT B0 ;  /* 0x0000000000007941 */ /* 0x000fea0003800200 */
.L_x_29:
        /* <DEDUP_REMOVED lines=32> */
[----:B------:R-:W-:Y:S01]  /*1da0*/  UMOV UR10, UR26 ;  /* 0x0000001a000a7c82 */ /* 0x000fe20008000000 */
[----:B------:R-:W-:Y:S01]  /*1db0*/  UIADD3 UR29, UPT, UPT, UR29, 0x1, URZ ;  /* 0x000000011d1d7890 */ /* 0x000fe2000fffe0ff */
[----:B------:R1:W-:Y:S01]  /*1dc0*/  UTMALDG.3D [UR24], [UR40], desc[UR30] ;  /* 0x00001e18280075b4 */ /* 0x0003e20008011000 */
[----:B------:R-:W-:-:S02]  /*1dd0*/  UMOV UR42, UR6 ;  /* 0x00000006002a7c82 */ /* 0x000fc40008000000 */
[----:B------:R-:W-:Y:S01]  /*1de0*/  UISETP.NE.AND UP0, UPT, UR29, UR21, UPT ;  /* 0x000000151d00728c */ /* 0x000fe2000bf05270 */
[----:B------:R1:W-:Y:S01]  /*1df0*/  UTMALDG.3D [UR16], [UR38], desc[UR30] ;  /* 0x00001e10260075b4 */ /* 0x0003e20008011000 */
[----:B------:R1:W-:Y:S07]  /*1e00*/  UTMALDG.3D [UR8], [UR38], desc[UR30] ;  /* 0x00001e08260075b4 */ /* 0x0003ee0008011000 */
[----:B------:R-:W-:Y:S05]  /*1e10*/  BRA.U UP0, `(.L_x_31) ;  /* 0xfffffffd00347547 */ /* 0x000fea000b83ffff */
.L_x_26:
[----:B-1----:R-:W-:Y:S01]  /*1e20*/  LEA R2, R14, UR4, 0x3 ;  /* 0x000000040e027c11 */ /* 0x002fe2000f8e18ff */
[----:B------:R-:W-:Y:S01]  /*1e30*/  NOP ;  /* 0x0000000000007918 */ /* 0x000fe20000000000 */
[----:B--2---:R-:W-:Y:S02]  /*1e40*/  SHF.L.U32 R3, R12, 0x1f, RZ ;  /* 0x0000001f0c037819 */ /* 0x004fe400000006ff */
[----:B------:R-:W-:Y:S02]  /*1e50*/  LEA R4, R14, UR4, 0x4 ;  /* 0x000000040e047c11 */ /* 0x000fe4000f8e20ff */
[----:B------:R-:W1:Y:S02]  /*1e60*/  SYNCS.PHASECHK.TRANS64.TRYWAIT P0, [R2+URZ+0x90], R3 ;  /* 0x00009003020075a7 */ /* 0x000e6400080011ff */
[----:B-1----:R-:W-:Y:S05]  /*1e70*/  @!P0 BRA `(.L_x_32) ;  /* 0x0000006400048947 */ /* 0x002fea0003800000 */
.L_x_134:
[----:B------:R-:W2:Y:S01]  /*1e80*/  LDS.128 R4, [R4+0x120] ;  /* 0x0001200004047984 */ /* 0x000ea20000000c00 */
[----:B---3--:R-:W-:Y:S01]  /*1e90*/  ISETP.GE.AND P0, PT, R26, 0x1, PT ;  /* 0x000000011a00780c */ /* 0x008fe20003f06270 */
[----:B-1----:R-:W-:Y:S01]  /*1ea0*/  VIADD R2, R2, 0xa0 ;  /* 0x000000a002027836 */ /* 0x002fe20000000000 */
[----:B------:R-:W-:Y:S01]  /*1eb0*/  @!PT LDS RZ, [RZ] ;  /* 0x00000000fffff984 */ /* 0x000fe20000000800 */
[----:B------:R-:W-:Y:S01]  /*1ec0*/  @!PT LDS RZ, [RZ] ;  /* 0x00000000fffff984 */ /* 0x000fe20000000800 */
[----:B------:R-:W-:Y:S01]  /*1ed0*/  @!PT LDS RZ, [RZ] ;  /* 0x00000000fffff984 */ /* 0x000fe20000000800 */
[----:B------:R-:W-:Y:S01]  /*1ee0*/  @!PT LDS RZ, [RZ] ;  /* 0x00000000fffff984 */ /* 0x000fe20000000800 */
[----:B------:R1:W-:Y:S06]  /*1ef0*/  MEMBAR.ALL.CTA ;  /* 0x0000000000007992 */ /* 0x0003ec0000008000 */
[----:B-1----:R-:W1:Y:S01]  /*1f00*/  FENCE.VIEW.ASYNC.S ;  /* 0x00000000000073c6 */ /* 0x002e620000000000 */
[----:B------:R-:W-:-:S04]  /*1f10*/  PRMT R2, RZ, 0x654, R2 ;  /* 0x00000654ff027816 */ /* 0x000fc80000000002 */
[----:B-1----:R1:W-:Y:S01]  /*1f20*/  SYNCS.ARRIVE.TRANS64.RED.A1T0 RZ, [R2+URZ], RZ ;  /* 0x000000ff02ff79a7 */ /* 0x0023e200081004ff */
[----:B--2---:R-:W-:-:S13]  /*1f30*/  LOP3.LUT P2, RZ, R6, 0x1, RZ, 0xc0, !PT ;  /* 0x0000000106ff7812 */ /* 0x004fda000784c0ff */
[----:B------:R-:W-:Y:S01]  /*1f40*/  @P2 SHF.R.U32.HI R3, RZ, 0x10, R5 ;  /* 0x00000010ff032819 */ /* 0x000fe20000011605 */
[----:B------:R-:W-:Y:S01]  /*1f50*/  VOTEU.ANY UP0, P2 ;  /* 0x0000000000ff7886 */ /* 0x000fe20001000100 */
[----:B------:R-:W-:Y:S02]  /*1f60*/  @P2 MOV R13, R4 ;  /* 0x00000004000d2202 */ /* 0x000fe40000000f00 */
[----:B------:R-:W-:Y:S02]  /*1f70*/  @P2 R2UR.BROADCAST UR8, R3 ;  /* 0x00000000030822ca */ /* 0x000fe400008e0000 */
[----:B------:R-:W-:-:S11]  /*1f80*/  @P2 LOP3.LUT R11, R5, 0xffff, RZ, 0xc0, !PT ;  /* 0x0000ffff050b2812 */ /* 0x000fd600078ec0ff */
[----:B------:R-:W-:Y:S01]  /*1f90*/  @UP0 UMOV UR36, UR8 ;  /* 0x0000000800240c82 */ /* 0x000fe20008000000 */
[----:B-1----:R-:W-:Y:S05]  /*1fa0*/  @!P0 BRA `(.L_x_33) ;  /* 0x0000000000b88947 */ /* 0x002fea0003800000 */
[----:B------:R-:W4:Y:S01]  /*1fb0*/  LDC.64 R4, c[0x0][0xb18] ;  /* 0x0002c600ff047b82 */ /* 0x000f220000000a00 */
[----:B------:R-:W-:-:S07]  /*1fc0*/  ISETP.NE.AND P3, PT, R26, 0x1, PT ;  /* 0x000000011a00780c */ /* 0x000fce0003f65270 */
[----:B------:R-:W1:Y:S08]  /*1fd0*/  LDC.64 R6, c[0x0][0xb10] ;  /* 0x0002c400ff067b82 */ /* 0x000e700000000a00 */
[----:B------:R-:W2:Y:S08]  /*1fe0*/  LDC R16, c[0x0][0xb20] ;  /* 0x0002c800ff107b82 */ /* 0x000eb00000000800 */
[----:B------:R-:W3:Y:S01]  /*1ff0*/  LDC R18, c[0x0][0xb0c] ;  /* 0x0002c300ff127b82 */ /* 0x000ee20000000800 */
[----:B----4-:R-:W-:Y:S01]  /*2000*/  IMAD.HI.U32 R17, R0, R5, RZ ;  /* 0x0000000500117227 */ /* 0x010fe200078e00ff */
[----:B------:R-:W-:-:S03]  /*2010*/  ISETP.NE.AND P0, PT, R4, 0x1, PT ;  /* 0x000000010400780c */ /* 0x000fc60003f05270 */
[----:B------:R-:W-:-:S03]  /*2020*/  IMAD.HI.U32 R5, R11, R5, RZ ;  /* 0x000000050b057227 */ /* 0x000fc600078e00ff */
[----:B------:R-:W4:Y:S01]  /*2030*/  LDC.64 R2, c[0x0][0xb28] ;  /* 0x0002ca00ff027b82 */ /* 0x000f220000000a00 */
[----:B-1----:R-:W-:-:S04]  /*2040*/  IMAD.HI.U32 R20, R9, R6, RZ ;  /* 0x0000000609147227 */ /* 0x002fc800078e00ff */
[----:B------:R-:W-:Y:S01]  /*2050*/  IMAD.HI.U32 R22, R13, R6, RZ ;  /* 0x000000060d167227 */ /* 0x000fe200078e00ff */
[----:B------:R-:W-:Y:S02]  /*2060*/  SHF.R.U32.HI R20, RZ, R7, R20 ;  /* 0x00000007ff147219 */ /* 0x000fe40000011614 */
[-C--:B--2---:R-:W-:Y:S02]  /*2070*/  SHF.R.U32.HI R17, RZ, R16.reuse, R17 ;  /* 0x00000010ff117219 */ /* 0x084fe40000011611 */
[----:B------:R-:W-:Y:S02]  /*2080*/  SHF.R.U32.HI R16, RZ, R16, R5 ;  /* 0x00000010ff107219 */ /* 0x000fe40000011605 */
[----:B------:R-:W-:Y:S02]  /*2090*/  SEL R17, R0, R17, !P0 ;  /* 0x0000001100117207 */ /* 0x000fe40004000000 */
[----:B------:R-:W-:Y:S02]  /*20a0*/  SHF.R.U32.HI R22, RZ, R7, R22 ;  /* 0x00000007ff167219 */ /* 0x000fe40000011616 */
[----:B---3--:R-:W-:-:S02]  /*20b0*/  ISETP.NE.AND P1, PT, R18, 0x1, PT ;  /* 0x000000011200780c */ /* 0x008fc40003f25270 */
[----:B------:R-:W-:Y:S02]  /*20c0*/  SEL R5, R11, R16, !P0 ;  /* 0x000000100b057207 */ /* 0x000fe40004000000 */
[----:B------:R-:W-:Y:S02]  /*20d0*/  SEL R19, R9, R20, !P1 ;  /* 0x0000001409137207 */ /* 0x000fe40004800000 */
[----:B------:R-:W-:Y:S01]  /*20e0*/  SEL R7, R13, R22, !P1 ;  /* 0x000000160d077207 */ /* 0x000fe20004800000 */
[----:B----4-:R-:W-:-:S04]  /*20f0*/  IMAD.HI.U32 R20, R17, R2, RZ ;  /* 0x0000000211147227 */ /* 0x010fc800078e00ff */
[----:B------:R-:W-:Y:S01]  /*2100*/  IMAD.HI.U32 R6, R19, R2, RZ ;  /* 0x0000000213067227 */ /* 0x000fe200078e00ff */
[----:B------:R-:W-:-:S04]  /*2110*/  @P3 SHF.R.U32.HI R17, RZ, R3, R20 ;  /* 0x00000003ff113219 */ /* 0x000fc80000011614 */
        /* <DEDUP_REMOVED lines=8> */
[----:B------:R-:W-:-:S04]  /*21a0*/  @!P0 IMAD.HI.U32 R16, R7, R2, RZ ;  /* 0x0000000207108227 */ /* 0x000fc800078e00ff */
[----:B------:R-:W-:Y:S01]  /*21b0*/  IMAD.MOV R2, RZ, RZ, -R6 ;  /* 0x000000ffff027224 */ /* 0x000fe200078e0a06 */
[----:B------:R-:W-:-:S03]  /*21c0*/  @!P0 SHF.R.U32.HI R16, RZ, R3, R16 ;  /* 0x00000003ff108219 */ /* 0x000fc60000011610 */
[----:B------:R-:W-:Y:S01]  /*21d0*/  IMAD R2, R26, R2, R5 ;  /* 0x000000021a027224 */ /* 0x000fe200078e0205 */
[----:B------:R-:W-:Y:S02]  /*21e0*/  @!P0 SEL R3, R7, R16, !P3 ;  /* 0x0000001007038207 */ /* 0x000fe40005800000 */
[----:B------:R-:W-:-:S03]  /*21f0*/  IADD3 R16, PT, PT, -R5, RZ, RZ ;  /* 0x000000ff05107210 */ /* 0x000fc60007ffe1ff */
[--C-:B------:R-:W-:Y:S02]  /*2200*/  @!P0 IMAD.IADD R6, R6, 0x1, -R3.reuse ;  /* 0x0000000106068824 */ /* 0x100fe400078e0a03 */
[----:B------:R-:W-:Y:S01]  /*2210*/  @!P0 IMAD R3, R2, R19, R3 ;  /* 0x0000001302038224 */ /* 0x000fe200078e0203 */
[----:B------:R-:W-:Y:S01]  /*2220*/  IADD3 R2, PT, PT, -R7, RZ, RZ ;  /* 0x000000ff07027210 */ /* 0x000fe20007ffe1ff */
[----:B------:R-:W-:Y:S02]  /*2230*/  @!P0 IMAD R5, R26, R6, R7 ;  /* 0x000000061a058224 */ /* 0x000fe400078e0207 */
[----:B------:R-:W-:Y:S02]  /*2240*/  IMAD R11, R4, R16, R11 ;  /* 0x00000010040b7224 */ /* 0x000fe400078e020b */
[----:B------:R-:W-:Y:S02]  /*2250*/  @!P0 IMAD.MOV.U32 R7, RZ, RZ, R3 ;  /* 0x000000ffff078224 */ /* 0x000fe400078e0003 */
[----:B------:R-:W-:-:S02]  /*2260*/  IMAD R2, R18, R2, R13 ;  /* 0x0000000212027224 */ /* 0x000fc400078e020d */
[----:B------:R-:W-:Y:S02]  /*2270*/  IMAD R11, R5, R4, R11 ;  /* 0x00000004050b7224 */ /* 0x000fe400078e020b */
[----:B------:R-:W-:Y:S02]  /*2280*/  IMAD R13, R7, R18, R2 ;  /* 0x00000012070d7224 */ /* 0x000fe400078e0202 */
.L_x_33:
[----:B------:R-:W1:Y:S02]  /*2290*/  LDCU UR8, c[0x0][0xb30] ;  /* 0x00016600ff0877ac */ /* 0x000e640008000800 */
[----:B-1----:R-:W-:-:S09]  /*22a0*/  UISETP.NE.AND UP0, UPT, UR8, 0x1, UPT ;  /* 0x000000010800788c */ /* 0x002fd2000bf05270 */
[----:B------:R-:W-:Y:S05]  /*22b0*/  BRA.U UP0, `(.L_x_34) ;  /* 0x0000000100407547 */ /* 0x000fea000b800000 */
[----:B------:R-:W1:Y:S08]  /*22c0*/  LDC.64 R4, c[0x0][0xb10] ;  /* 0x0002c400ff047b82 */ /* 0x000e700000000a00 */
[----:B------:R-:W2:Y:S08]  /*22d0*/  LDC.64 R2, c[0x0][0xb18] ;  /* 0x0002c600ff027b82 */ /* 0x000eb00000000a00 */
[----:B------:R-:W3:Y:S08]  /*22e0*/  LDC R6, c[0x0][0xb20] ;  /* 0x0002c800ff067b82 */ /* 0x000ef00000000800 */
[----:B------:R-:W4:Y:S01]  /*22f0*/  LDC R16, c[0x0][0xb0c] ;  /* 0x0002c300ff107b82 */ /* 0x000f220000000800 */
[----:B-1----:R-:W-:-:S05]  /*2300*/  IMAD.HI.U32 R4, R13, R4, RZ ;  /* 0x000000040d047227 */ /* 0x002fca00078e00ff */
[----:B------:R-:W-:Y:S01]  /*2310*/  SHF.R.U32.HI R4, RZ, R5, R4 ;  /* 0x00000005ff047219 */ /* 0x000fe20000011604 */
[----:B--2---:R-:W-:Y:S01]  /*2320*/  IMAD.HI.U32 R3, R11, R3, RZ ;  /* 0x000000030b037227 */ /* 0x004fe200078e00ff */
[----:B------:R-:W-:-:S04]  /*2330*/  ISETP.NE.AND P0, PT, R2, 0x1, PT ;  /* 0x000000010200780c */ /* 0x000fc80003f05270 */
[----:B---3--:R-:W-:-:S04]  /*2340*/  SHF.R.U32.HI R6, RZ, R6, R3 ;  /* 0x00000006ff067219 */ /* 0x008fc80000011603 */
[----:B------:R-:W-:Y:S02]  /*2350*/  SEL R3, R11, R6, !P0 ;  /* 0x000000060b037207 */ /* 0x000fe40004000000 */
[----:B----4-:R-:W-:-:S04]  /*2360*/  ISETP.NE.AND P1, PT, R16, 0x1, PT ;  /* 0x000000011000780c */ /* 0x010fc80003f25270 */
[----:B------:R-:W-:-:S05]  /*2370*/  SEL R4, R13, R4, !P1 ;  /* 0x000000040d047207 */ /* 0x000fca0004800000 */
[----:B------:R-:W-:Y:S02]  /*2380*/  IMAD.IADD R5, R3, 0x1, -R4 ;  /* 0x0000000103057824 */ /* 0x000fe400078e0a04 */
[----:B------:R-:W-:Y:S02]  /*2390*/  IMAD.IADD R3, R4, 0x1, -R3 ;  /* 0x0000000104037824 */ /* 0x000fe400078e0a03 */
[----:B------:R-:W-:Y:S02]  /*23a0*/  IMAD R13, R5, R16, R13 ;  /* 0x00000010050d7224 */ /* 0x000fe400078e020d */
[----:B------:R-:W-:-:S07]  /*23b0*/  IMAD R11, R3, R2, R11 ;  /* 0x00000002030b7224 */ /* 0x000fce00078e020b */
.L_x_34:
[----:B------:R-:W-:Y:S01]  /*23c0*/  VIADD R14, R14, 0x1 ;  /* 0x000000010e0e7836 */ /* 0x000fe20000000000 */
[----:B------:R-:W-:Y:S01]  /*23d0*/  PLOP3.LUT P1, PT, PT, PT, PT, 0x80, 0x8 ;  /* 0x000000000008781c */ /* 0x000fe20003f2f070 */
[----:B------:R-:W-:Y:S02]  /*23e0*/  IMAD.IADD R21, R13, 0x1, R60 ;  /* 0x000000010d157824 */ /* 0x000fe400078e023c */
[----:B------:R-:W-:Y:S01]  /*23f0*/  IMAD.IADD R20, R11, 0x1, R58 ;  /* 0x000000010b147824 */ /* 0x000fe200078e023a */
[----:B------:R-:W-:-:S04]  /*2400*/  ISETP.NE.AND P0, PT, R14, 0x2, PT ;  /* 0x000000020e00780c */ /* 0x000fc80003f05270 */
[----:B------:R-:W-:Y:S02]  /*2410*/  SEL R3, RZ, 0x1, P0 ;  /* 0x00000001ff037807 */ /* 0x000fe40000000000 */
[----:B------:R-:W-:Y:S02]  /*2420*/  SEL R14, R14, RZ, P0 ;  /* 0x000000ff0e0e7207 */ /* 0x000fe40000000000 */
[----:B------:R-:W-:Y:S01]  /*2430*/  LOP3.LUT R12, R12, R3, RZ, 0x3c, !PT ;  /* 0x000000030c0c7212 */ /* 0x000fe200078e3cff */
[----:B------:R-:W-:Y:S06]  /*2440*/  @P2 BRA `(.L_x_35) ;  /* 0xfffffff000402947 */ /* 0x000fec000383ffff */
[----:B------:R-:W-:Y:S01]  /*2450*/  UIADD3 UR4, UPT, UPT, UR4, 0x20, URZ ;  /* 0x0000002004047890 */ /* 0x000fe2000fffe0ff */
[----:B------:R-:W-:-:S03]  /*2460*/  SHF.L.U32 R3, R15, 0x1f, RZ ;  /* 0x0000001f0f037819 */ /* 0x000fc600000006ff */
[----:B------:R-:W-:-:S09]  /*2470*/  ULEA UR5, UR6, UR4, 0x3 ;  /* 0x0000000406057291 */ /* 0x000fd2000f8e18ff */
[----:B------:R-:W1:Y:S02]  /*2480*/  SYNCS.PHASECHK.TRANS64.TRYWAIT P0, [UR5], R3 ;  /* 0x00000003ff0075a7 */ /* 0x000e640008001105 */
[----:B-1----:R-:W-:Y:S05]  /*2490*/  @!P0 BRA `(.L_x_36) ;  /* 0x0000005c00908947 */ /* 0x002fea0003800000 */
.L_x_136:
[----:B------:R-:W-:-:S04]  /*24a0*/  UIADD3 UR6, UPT, UPT, UR6, 0x1, URZ ;  /* 0x0000000106067890 */ /* 0x000fc8000fffe0ff */
[----:B------:R-:W-:-:S04]  /*24b0*/  UISETP.NE.AND UP0, UPT, UR6, 0x4, UPT ;  /* 0x000000040600788c */ /* 0x000fc8000bf05270 */
[----:B------:R-:W-:Y:S02]  /*24c0*/  USEL UR7, URZ, 0x1, UP0 ;  /* 0x00000001ff077887 */ /* 0x000fe40008000000 */
[----:B------:R-:W-:-:S04]  /*24d0*/  USEL UR6, UR6, URZ, UP0 ;  /* 0x000000ff06067287 */ /* 0x000fc80008000000 */
[----:B------:R-:W-:Y:S01]  /*24e0*/  ULEA UR5, UR6, UR4, 0x3 ;  /* 0x0000000406057291 */ /* 0x000fe2000f8e18ff */
[----:B------:R-:W-:-:S04]  /*24f0*/  LOP3.LUT R2, R15, UR7, RZ, 0x3c, !PT ;  /* 0x000000070f027c12 */ /* 0x000fc8000f8e3cff */
[----:B-1----:R-:W-:-:S04]  /*2500*/  SHF.L.U32 R3, R2, 0x1f, RZ ;  /* 0x0000001f02037819 */ /* 0x002fc800000006ff */
[----:B------:R-:W1:Y:S02]  /*2510*/  SYNCS.PHASECHK.TRANS64.TRYWAIT P0, [UR5], R3 ;  /* 0x00000003ff0075a7 */ /* 0x000e640008001105 */
[----:B-1----:R-:W-:Y:S05]  /*2520*/  @!P0 BRA `(.L_x_37) ;  /* 0x0000005c00848947 */ /* 0x002fea0003800000 */
.L_x_138:
        /* <DEDUP_REMOVED lines=9> */
.L_x_140:
[----:B------:R-:W-:-:S04]  /*25c0*/  UIADD3 UR6, UPT, UPT, UR6, 0x1, URZ ;  /* 0x0000000106067890 */ /* 0x000fc8000fffe0ff */
[----:B------:R-:W-:-:S04]  /*25d0*/  UISETP.NE.AND UP0, UPT, UR6, 0x4, UPT ;  /* 0x000000040600788c */ /* 0x000fc8000bf05270 */
[----:B------:R-:W-:Y:S02]  /*25e0*/  USEL UR5, URZ, 0x1, UP0 ;  /* 0x00000001ff057887 */ /* 0x000fe40008000000 */
[----:B------:R-:W-:-:S04]  /*25f0*/  USEL UR6, UR6, URZ, UP0 ;  /* 0x000000ff06067287 */ /* 0x000fc80008000000 */
[----:B------:R-:W-:Y:S01]  /*2600*/  ULEA UR6, UR6, UR4, 0x3 ;  /* 0x0000000406067291 */ /* 0x000fe2000f8e18ff */
[----:B-1----:R-:W-:-:S04]  /*2610*/  LOP3.LUT R3, R2, UR5, RZ, 0x3c, !PT ;  /* 0x0000000502037c12 */ /* 0x002fc8000f8e3cff */
[----:B------:R-:W-:Y:S01]  /*2620*/  SHF.L.U32 R3, R3, 0x1f, RZ ;  /* 0x0000001f03037819 */ /* 0x000fe200000006ff */
[----:B----4-:R-:W-:-:S07]  /*2630*/  IMAD.U32 R0, RZ, RZ, UR6 ;  /* 0x00000006ff007e24 */ /* 0x010fce000f8e00ff */
.L_x_39:
[----:B-1----:R1:W2:Y:S02]  /*2640*/  SYNCS.PHASECHK.TRANS64.TRYWAIT P0, [R0+URZ], R3 ;  /* 0x00000003000075a7 */ /* 0x0022a400080011ff */
[----:B--2---:R-:W-:Y:S05]  /*2650*/  @!P0 NANOSLEEP.SYNCS 0x989680 ;  /* 0x009896800000895d */ /* 0x004fea0003900000 */
[----:B------:R-:W2:Y:S02]  /*2660*/  @!P0 SYNCS.PHASECHK.TRANS64 P0, [R0+URZ], R3 ;  /* 0x00000003000085a7 */ /* 0x000ea400080010ff */
[----:B--2---:R-:W-:Y:S05]  /*2670*/  @P0 EXIT ;  /* 0x000000000000094d */ /* 0x004fea0003800000 */
[----:B------:R-:W-:Y:S05]  /*2680*/  BRA `(.L_x_39) ;  /* 0xfffffffc00ec7947 */ /* 0x000fea000383ffff */
.L_x_17:
[----:B------:R-:W-:-:S04]  /*2690*/  UISETP.NE.AND UP1, UPT, UR37, URZ, UPT ;  /* 0x000000ff2500728c */ /* 0x000fc8000bf25270 */
[----:B------:R-:W-:-:S09]  /*26a0*/  UISETP.NE.OR UP1, UPT, UR8, 0x1, UP1 ;  /* 0x000000010800788c */ /* 0x000fd20008f25670 */
[----:B------:R-:W-:Y:S05]  /*26b0*/  BRA.U UP1, `(.L_x_40) ;  /* 0x0000000501487547 */ /* 0x000fea000b800000 */
[----:B------:R-:W-:Y:S01]  /*26c0*/  ISETP.NE.AND P2, PT, R2, RZ, PT ;  /* 0x000000ff0200720c */ /* 0x000fe20003f45270 */
[----:B------:R-:W-:Y:S01]  /*26d0*/  IMAD.MOV.U32 R12, RZ, RZ, 0x1 ;  /* 0x00000001ff0c7424 */ /* 0x000fe200078e00ff */
[----:B------:R-:W-:Y:S02]  /*26e0*/  CS2R R10, SRZ ;  /* 0x00000000000a7805 */ /* 0x000fe4000001ff00 */
[----:B------:R-:W-:Y:S01]  /*26f0*/  CS2R R8, SRZ ;  /* 0x0000000000087805 */ /* 0x000fe2000001ff00 */
[----:B------:R-:W-:Y:S01]  /*2700*/  UMOV UR4, 0x400 ;  /* 0x0000040000047882 */ /* 0x000fe20000000000 */
[----:B------:R-:W-:Y:S01]  /*2710*/  UMOV UR6, URZ ;  /* 0x000000ff00067c82 */ /* 0x000fe20008000000 */
[----:B------:R-:W-:-:S12]  /*2720*/  ULEA UR37, UR37, UR4, 0x18 ;  /* 0x0000000425257291 */ /* 0x000fd8000f8ec0ff */
.L_x_44:
[----:B------:R-:W-:Y:S02]  /*2730*/  LEA R0, R8, UR37, 0x3 ;  /* 0x0000002508007c11 */ /* 0x000fe4000f8e18ff */
[----:B------:R-:W-:-:S03]  /*2740*/  SHF.L.U32 R5, R9, 0x1f, RZ ;  /* 0x0000001f09057819 */ /* 0x000fc600000006ff */
[----:B------:R-:W-:Y:S01]  /*2750*/  VIADD R4, R0, 0x100 ;  /* 0x0000010000047836 */ /* 0x000fe20000000000 */
[----:B------:R-:W1:Y:S02]  /*2760*/  SYNCS.PHASECHK.TRANS64.TRYWAIT P0, [R0+URZ+0xf0], R5 ;  /* 0x0000f005000075a7 */ /* 0x000e6400080011ff */
[----:B-1----:R-:W-:Y:S05]  /*2770*/  @!P0 BRA `(.L_x_41) ;  /* 0x0000005c00208947 */ /* 0x002fea0003800000 */
.L_x_141:
[----:B------:R-:W-:Y:S01]  /*2780*/  ULEA UR5, UR6, UR37, 0x3 ;  /* 0x0000002506057291 */ /* 0x000fe2000f8e18ff */
[----:B------:R-:W-:Y:S02]  /*2790*/  PRMT R4, RZ, 0x654, R4 ;  /* 0x00000654ff047816 */ /* 0x000fe40000000004 */
[----:B-1----:R-:W-:Y:S01]  /*27a0*/  SHF.L.U32 R5, R12, 0x1f, RZ ;  /* 0x0000001f0c057819 */ /* 0x002fe200000006ff */
[----:B------:R-:W-:Y:S01]  /*27b0*/  UIADD3 UR4, UPT, UPT, UR5, 0x90, URZ ;  /* 0x0000009005047890 */ /* 0x000fe2000fffe0ff */
[----:B------:R1:W-:Y:S05]  /*27c0*/  SYNCS.ARRIVE.TRANS64.RED.A1T0 RZ, [R4+URZ], RZ ;  /* 0x000000ff04ff79a7 */ /* 0x0003ea00081004ff */
[----:B------:R-:W-:Y:S01]  /*27d0*/  IMAD.U32 R7, RZ, RZ, UR4 ;  /* 0x00000004ff077e24 */ /* 0x000fe2000f8e00ff */
[----:B------:R-:W2:Y:S04]  /*27e0*/  SYNCS.PHASECHK.TRANS64.TRYWAIT P0, [UR5+0xa0], R5 ;  /* 0x0000a005ff0075a7 */ /* 0x000ea80008001105 */
[----:B------:R-:W-:Y:S01]  /*27f0*/  PRMT R6, R2, 0x654, R7 ;  /* 0x0000065402067816 */ /* 0x000fe20000000007 */
[----:B-1----:R-:W-:Y:S01]  /*2800*/  @!P2 IMAD.MOV.U32 R4, RZ, RZ, 0x10 ;  /* 0x00000010ff04a424 */ /* 0x002fe200078e00ff */
[----:B--2---:R-:W-:Y:S06]  /*2810*/  @!P0 BRA `(.L_x_42) ;  /* 0x0000005c000c8947 */ /* 0x004fec0003800000 */
.L_x_143:
[----:B------:R-:W-:Y:S01]  /*2820*/  ULEA UR4, UR6, UR37, 0x4 ;  /* 0x0000002506047291 */ /* 0x000fe2000f8e20ff */
[----:B------:R-:W-:Y:S01]  /*2830*/  SEL R3, R6, R3, !P2 ;  /* 0x0000000306037207 */ /* 0x000fe20005000000 */
[----:B------:R-:W-:Y:S01]  /*2840*/  UIADD3 UR5, UPT, UPT, UR5, 0x90, URZ ;  /* 0x0000009005057890 */ /* 0x000fe2000fffe0ff */
[----:B-1----:R-:W-:Y:S01]  /*2850*/  LEA R0, R11, UR37, 0x3 ;  /* 0x000000250b007c11 */ /* 0x002fe2000f8e18ff */
[----:B------:R-:W-:Y:S01]  /*2860*/  UIADD3 UR4, UPT, UPT, UR4, 0x120, URZ ;  /* 0x0000012004047890 */ /* 0x000fe2000fffe0ff */
[----:B------:R-:W-:Y:S01]  /*2870*/  SHF.L.U32 R5, R10, 0x1f, RZ ;  /* 0x0000001f0a057819 */ /* 0x000fe200000006ff */
[----:B------:R1:W-:Y:S01]  /*2880*/  @!P2 SYNCS.ARRIVE.TRANS64.RED RZ, [R3+URZ], R4 ;  /* 0x0000000403ffa9a7 */ /* 0x0003e200080004ff */
[----:B------:R-:W-:Y:S01]  /*2890*/  UIADD3 UR6, UPT, UPT, UR6, 0x1, URZ ;  /* 0x0000000106067890 */ /* 0x000fe2000fffe0ff */
[----:B------:R-:W-:-:S03]  /*28a0*/  VIADD R8, R8, 0x1 ;  /* 0x0000000108087836 */ /* 0x000fc60000000000 */
[----:B------:R-:W-:Y:S02]  /*28b0*/  UISETP.NE.AND UP0, UPT, UR6, 0x2, UPT ;  /* 0x000000020600788c */ /* 0x000fe4000bf05270 */
[----:B------:R-:W-:Y:S06]  /*28c0*/  UGETNEXTWORKID.BROADCAST [UR4], [UR5] ;  /* 0x00000000040073ca */ /* 0x000fec0008000100 */
[----:B------:R-:W-:Y:S01]  /*28d0*/  USEL UR4, URZ, 0x1, UP0 ;  /* 0x00000001ff047887 */ /* 0x000fe20008000000 */
[----:B------:R-:W-:Y:S01]  /*28e0*/  ISETP.NE.AND P0, PT, R8, 0x2, PT ;  /* 0x000000020800780c */ /* 0x000fe20003f05270 */
[----:B------:R-:W-:Y:S01]  /*28f0*/  USEL UR6, UR6, URZ, UP0 ;  /* 0x000000ff06067287 */ /* 0x000fe20008000000 */
[----:B------:R-:W2:Y:S03]  /*2900*/  SYNCS.PHASECHK.TRANS64.TRYWAIT P1, [R0+URZ+0x90], R5 ;  /* 0x00009005000075a7 */ /* 0x000ea600080211ff */
[----:B------:R-:W-:Y:S01]  /*2910*/  LOP3.LUT R12, R12, UR4, RZ, 0x3c, !PT ;  /* 0x000000040c0c7c12 */ /* 0x000fe2000f8e3cff */
[----:B-12---:R-:W-:Y:S07]  /*2920*/  @!P1 BRA `(.L_x_43) ;  /* 0x0000005800e09947 */ /* 0x006fee0003800000 */
.L_x_144:
[C---:B------:R-:W-:Y:S01]  /*2930*/  LEA R4, R11.reuse, UR37, 0x4 ;  /* 0x000000250b047c11 */ /* 0x040fe2000f8e20ff */
[----:B-1----:R-:W-:Y:S01]  /*2940*/  VIADD R0, R0, 0xa0 ;  /* 0x000000a000007836 */ /* 0x002fe20000000000 */
[----:B------:R-:W-:Y:S01]  /*2950*/  SEL R8, R8, RZ, P0 ;  /* 0x000000ff08087207 */ /* 0x000fe20000000000 */
[----:B------:R-:W-:-:S03]  /*2960*/  VIADD R11, R11, 0x1 ;  /* 0x000000010b0b7836 */ /* 0x000fc60000000000 */
[----:B------:R-:W1:Y:S01]  /*2970*/  LDS.128 R4, [R4+0x120] ;  /* 0x0001200004047984 */ /* 0x000e620000000c00 */
[----:B------:R-:W-:Y:S02]  /*2980*/  PRMT R0, RZ, 0x654, R0 ;  /* 0x00000654ff007816 */ /* 0x000fe40000000000 */
[C---:B------:R-:W-:Y:S01]  /*2990*/  ISETP.NE.AND P1, PT, R11.reuse, 0x2, PT ;  /* 0x000000020b00780c */ /* 0x040fe20003f25270 */
[----:B------:R-:W-:Y:S01]  /*29a0*/  @!PT LDS RZ, [RZ] ;  /* 0x00000000fffff984 */ /* 0x000fe20000000800 */
[----:B------:R-:W-:Y:S01]  /*29b0*/  @!PT LDS RZ, [RZ] ;  /* 0x00000000fffff984 */ /* 0x000fe20000000800 */
[----:B------:R-:W-:Y:S01]  /*29c0*/  @!PT LDS RZ, [RZ] ;  /* 0x00000000fffff984 */ /* 0x000fe20000000800 */
[----:B------:R-:W-:Y:S01]  /*29d0*/  @!PT LDS RZ, [RZ] ;  /* 0x00000000fffff984 */ /* 0x000fe20000000800 */
[----:B------:R2:W-:Y:S06]  /*29e0*/  MEMBAR.ALL.CTA ;  /* 0x0000000000007992 */ /* 0x0005ec0000008000 */
[----:B--2---:R-:W2:Y:S01]  /*29f0*/  FENCE.VIEW.ASYNC.S ;  /* 0x00000000000073c6 */ /* 0x004ea20000000000 */
[----:B------:R-:W-:Y:S01]  /*2a00*/  SEL R11, R11, RZ, P1 ;  /* 0x000000ff0b0b7207 */ /* 0x000fe20000800000 */
[----:B--2---:R2:W-:Y:S01]  /*2a10*/  SYNCS.ARRIVE.TRANS64.RED.A1T0 RZ, [R0+URZ], RZ ;  /* 0x000000ff00ff79a7 */ /* 0x0045e200081004ff */
[----:B-1----:R-:W-:-:S02]  /*2a20*/  LOP3.LUT P3, RZ, R6, 0x1, RZ, 0xc0, !PT ;  /* 0x0000000106ff7812 */ /* 0x002fc4000786c0ff */
[----:B------:R-:W-:-:S04]  /*2a30*/  SEL R5, RZ, 0x1, P1 ;  /* 0x00000001ff057807 */ /* 0x000fc80000800000 */
[----:B------:R-:W-:Y:S02]  /*2a40*/  LOP3.LUT R10, R10, R5, RZ, 0x3c, !PT ;  /* 0x000000050a0a7212 */ /* 0x000fe400078e3cff */
[----:B--2---:R-:W-:-:S04]  /*2a50*/  SEL R0, RZ, 0x1, P0 ;  /* 0x00000001ff007807 */ /* 0x004fc80000000000 */
[----:B------:R-:W-:Y:S01]  /*2a60*/  LOP3.LUT R9, R9, R0, RZ, 0x3c, !PT ;  /* 0x0000000009097212 */ /* 0x000fe200078e3cff */
[----:B------:R-:W-:Y:S06]  /*2a70*/  @P3 BRA `(.L_x_44) ;  /* 0xfffffffc002c3947 */ /* 0x000fec000383ffff */
[----:B------:R-:W-:Y:S01]  /*2a80*/  ULEA UR5, UR6, UR37, 0x3 ;  /* 0x0000002506057291 */ /* 0x000fe2000f8e18ff */
[----:B------:R-:W-:-:S08]  /*2a90*/  SHF.L.U32 R3, R12, 0x1f, RZ ;  /* 0x0000001f0c037819 */ /* 0x000fd000000006ff */
[----:B------:R-:W1:Y:S02]  /*2aa0*/  SYNCS.PHASECHK.TRANS64 P0, [UR5+0xa0], R3 ;  /* 0x0000a003ff0075a7 */ /* 0x000e640008001005 */
[----:B-1----:R-:W-:Y:S05]  /*2ab0*/  @P0 BRA `(.L_x_45) ;  /* 0x0000000000080947 */ /* 0x002fea0003800000 */
[----:B------:R-:W1:Y:S02]  /*2ac0*/  SYNCS.PHASECHK.TRANS64.TRYWAIT P0, [UR5+0xa0], R3 ;  /* 0x0000a003ff0075a7 */ /* 0x000e640008001105 */
[----:B-1----:R-:W-:Y:S05]  /*2ad0*/  @!P0 BRA `(.L_x_46) ;  /* 0x0000005800888947 */ /* 0x002fea0003800000 */
.L_x_45:
[----:B------:R-:W-:-:S04]  /*2ae0*/  UIADD3 UR4, UPT, UPT, UR6, 0x1, URZ ;  /* 0x0000000106047890 */ /* 0x000fc8000fffe0ff */
[----:B------:R-:W-:-:S04]  /*2af0*/  UISETP.NE.AND UP0, UPT, UR4, 0x2, UPT ;  /* 0x000000020400788c */ /* 0x000fc8000bf05270 */
[----:B------:R-:W-:Y:S02]  /*2b00*/  USEL UR7, URZ, 0x1, UP0 ;  /* 0x00000001ff077887 */ /* 0x000fe40008000000 */
[----:B------:R-:W-:-:S04]  /*2b10*/  USEL UR4, UR4, URZ, UP0 ;  /* 0x000000ff04047287 */ /* 0x000fc80008000000 */
[----:B------:R-:W-:Y:S01]  /*2b20*/  ULEA UR4, UR4, UR37, 0x3 ;  /* 0x0000002504047291 */ /* 0x000fe2000f8e18ff */
[----:B-1----:R-:W-:-:S04]  /*2b30*/  LOP3.LUT R3, R12, UR7, RZ, 0x3c, !PT ;  /* 0x000000070c037c12 */ /* 0x002fc8000f8e3cff */
[----:B------:R-:W-:-:S04]  /*2b40*/  SHF.L.U32 R0, R3, 0x1f, RZ ;  /* 0x0000001f03007819 */ /* 0x000fc800000006ff */
[----:B------:R-:W1:Y:S02]  /*2b50*/  SYNCS.PHASECHK.TRANS64 P0, [UR4+0xa0], R0 ;  /* 0x0000a000ff0075a7 */ /* 0x000e640008001004 */
[----:B-1----:R-:W-:Y:S05]  /*2b60*/  @P0 EXIT ;  /* 0x000000000000094d */ /* 0x002fea0003800000 */
[----:B------:R-:W-:Y:S02]  /*2b70*/  SHF.L.U32 R3, R3, 0x1f, RZ ;  /* 0x0000001f03037819 */ /* 0x000fe400000006ff */
[----:B------:R-:W-:-:S07]  /*2b80*/  MOV R0, UR4 ;  /* 0x0000000400007c02 */ /* 0x000fce0008000f00 */
.L_x_47:
[----:B-1----:R1:W2:Y:S02]  /*2b90*/  SYNCS.PHASECHK.TRANS64.TRYWAIT P0, [R0+URZ+0xa0], R3 ;  /* 0x0000a003000075a7 */ /* 0x0022a400080011ff */
[----:B--2---:R-:W-:Y:S05]  /*2ba0*/  @!P0 NANOSLEEP.SYNCS 0x989680 ;  /* 0x009896800000895d */ /* 0x004fea0003900000 */
[----:B------:R-:W2:Y:S02]  /*2bb0*/  @!P0 SYNCS.PHASECHK.TRANS64 P0, [R0+URZ+0xa0], R3 ;  /* 0x0000a003000085a7 */ /* 0x000ea400080010ff */
[----:B--2---:R-:W-:Y:S05]  /*2bc0*/  @P0 EXIT ;  /* 0x000000000000094d */ /* 0x004fea0003800000 */
[----:B------:R-:W-:Y:S05]  /*2bd0*/  BRA `(.L_x_47) ;  /* 0xfffffffc00ec7947 */ /* 0x000fea000383ffff */
.L_x_40:
[----:B------:R-:W-:-:S09]  /*2be0*/  UISETP.NE.AND UP1, UPT, UR8, URZ, UPT ;  /* 0x000000ff0800728c */ /* 0x000fd2000bf25270 */
[----:B------:R-:W-:Y:S05]  /*2bf0*/  BRA.U UP1, `(.L_x_48) ;  /* 0x00000011013c7547 */ /* 0x000fea000b800000 */
[----:B------:R-:W-:Y:S01]  /*2c00*/  UMOV UR4, 0x40 ;  /* 0x0000004000047882 */ /* 0x000fe20000000000 */
[----:B------:R-:W-:Y:S01]  /*2c10*/  NOP ;  /* 0x0000000000007918 */ /* 0x000fe20000000000 */
[----:B------:R-:W-:Y:S01]  /*2c20*/  ULEA UR4, UR37, UR4, 0x18 ;  /* 0x0000000425047291 */ /* 0x000fe2000f8ec0ff */
[----:B------:R-:W-:Y:S02]  /*2c30*/  UMOV UR5, 0x400 ;  /* 0x0000040000057882 */ /* 0x000fe40000000000 */
[----:B------:R-:W-:-:S06]  /*2c40*/  ULEA UR37, UR37, UR5, 0x18 ;  /* 0x0000000525257291 */ /* 0x000fcc000f8ec0ff */
[----:B------:R-:W1:Y:S02]  /*2c50*/  LDS.U8 R0, [UR4+0x1c] ;  /* 0x00001c04ff007984 */ /* 0x000e640008000000 */
[----:B-1----:R-:W-:-:S13]  /*2c60*/  ISETP.NE.AND P0, PT, R0, RZ, PT ;  /* 0x000000ff0000720c */ /* 0x002fda0003f05270 */
[----:B------:R-:W-:Y:S05]  /*2c70*/  @P0 BRA `(.L_x_49) ;  /* 0x0000000000580947 */ /* 0x000fea0003800000 */
[----:B------:R-:W-:-:S13]  /*2c80*/  ELECT P0, URZ, PT ;  /* 0x0000000000ff782f */ /* 0x000fda0003800000 */
[----:B------:R-:W-:Y:S05]  /*2c90*/  @!P0 BRA `(.L_x_50) ;  /* 0x0000000000608947 */ /* 0x000fea0003800000 */
[----:B------:R-:W-:Y:S01]  /*2ca0*/  UMOV UR5, 0x10 ;  /* 0x0000001000057882 */ /* 0x000fe20000000000 */
[----:B------:R-:W-:Y:S01]  /*2cb0*/  HFMA2 R0, -RZ, RZ, 0, 5.9604644775390625e-08 ;  /* 0x00000001ff007431 */ /* 0x000fe200000001ff */
[----:B------:R-:W-:-:S03]  /*2cc0*/  MOV R2, 0xffff ;  /* 0x0000ffff00027802 */ /* 0x000fc60000000f00 */
[----:B------:R-:W-:Y:S04]  /*2cd0*/  DEPBAR.LE SB1, 0x36 ;  /* 0x00009d800000791a */ /* 0x000fe80000000000 */
[----:B------:R-:W1:Y:S02]  /*2ce0*/  UTCATOMSWS.FIND_AND_SET.ALIGN UP0, UR5, UR5 ;  /* 0x00000005000575e3 */ /* 0x000e640008000800 */
[----:B-1----:R-:W-:Y:S01]  /*2cf0*/  MOV R3, UR5 ;  /* 0x0000000500037c02 */ /* 0x002fe20008000f00 */
[----:B------:R-:W-:Y:S06]  /*2d00*/  BRA.U UP0, `(.L_x_51) ;  /* 0x0000000100187547 */ /* 0x000fec000b800000 */
.L_x_52:
[----:B------:R-:W-:Y:S05]  /*2d10*/  NANOSLEEP 0x64 ;  /* 0x000000640000795d */ /* 0x000fea0003800000 */
[----:B------:R-:W-:-:S05]  /*2d20*/  UMOV UR5, 0x10 ;  /* 0x0000001000057882 */ /* 0x000fca0000000000 */
[----:B------:R-:W-:Y:S04]  /*2d30*/  DEPBAR.LE SB1, 0x36 ;  /* 0x00009d800000791a */ /* 0x000fe80000000000 */
[----:B------:R-:W1:Y:S02]  /*2d40*/  UTCATOMSWS.FIND_AND_SET.ALIGN UP0, UR5, UR5 ;  /* 0x00000005000575e3 */ /* 0x000e640008000800 */
[----:B-1----:R-:W-:Y:S01]  /*2d50*/  MOV R3, UR5 ;  /* 0x0000000500037c02 */ /* 0x002fe20008000f00 */
[----:B------:R-:W-:Y:S05]  /*2d60*/  BRA.U !UP0, `(.L_x_52) ;  /* 0xfffffffd08e87547 */ /* 0x000fea000b83ffff */
.L_x_51:
[-C--:B------:R-:W-:Y:S02]  /*2d70*/  SHF.L.U32 R2, R2, R3.reuse, RZ ;  /* 0x0000000302027219 */ /* 0x080fe400000006ff */
[----:B------:R-:W-:Y:S01]  /*2d80*/  SHF.L.U32 R0, R0, R3, RZ ;  /* 0x0000000300007219 */ /* 0x000fe200000006ff */
[----:B------:R-:W-:Y:S02]  /*2d90*/  IMAD.SHL.U32 R3, R3, 0x20, RZ ;  /* 0x0000002003037824 */ /* 0x000fe400078e00ff */
[----:B------:R1:W-:Y:S04]  /*2da0*/  ATOMS.OR RZ, [UR4+0x14], R2 ;  /* 0x00001402ffff798c */ /* 0x0003e8000b000004 */
[----:B------:R1:W-:Y:S04]  /*2db0*/  ATOMS.OR RZ, [UR4+0x18], R0 ;  /* 0x00001800ffff798c */ /* 0x0003e8000b000004 */
[----:B------:R1:W-:Y:S01]  /*2dc0*/  STS [UR37+0x140], R3 ;  /* 0x00014003ff007988 */ /* 0x0003e20008000825 */
[----:B------:R-:W-:Y:S05]  /*2dd0*/  BRA `(.L_x_50) ;  /* 0x0000000000107947 */ /* 0x000fea0003800000 */
.L_x_49:
[----:B------:R-:W-:Y:S02]  /*2de0*/  MOV R0, 0xffffffff ;  /* 0xffffffff00007802 */ /* 0x000fe40000000f00 */
[----:B------:R-:W-:-:S03]  /*2df0*/  MOV R2, 0x2e20 ;  /* 0x00002e2000027802 */ /* 0x000fc60000000f00 */
[----:B------:R1:W-:Y:S04]  /*2e00*/  STS [UR37+0x140], R0 ;  /* 0x00014000ff007988 */ /* 0x0003e80008000825 */
[----:B-1-3-5:R-:W-:Y:S05]  /*2e10*/  CALL.REL.NOINC `($__internal_1_$__cuda_sm10x_tcgen05_guardrail_trap_phase_invalid_during_alloc) ;  /* 0x0000005c00d07944 */ /* 0x02afea0003c00000 */
.L_x_50:
[----:B------:R-:W-:Y:S05]  /*2e20*/  WARPSYNC.ALL ;  /* 0x0000000000007948 */ /* 0x000fea0003800000 */
[----:B------:R-:W2:Y:S01]  /*2e30*/  S2UR UR5, SR_CgaCtaId ;  /* 0x00000000000579c3 */ /* 0x000ea20000008800 */
[----:B------:R-:W-:Y:S01]  /*2e40*/  UMOV UR4, 0x400 ;  /* 0x0000040000047882 */ /* 0x000fe20000000000 */
[----:B------:R-:W-:-:S06]  /*2e50*/  NOP ;  /* 0x0000000000007918 */ /* 0x000fcc0000000000 */
[----:B------:R-:W-:Y:S06]  /*2e60*/  BAR.ARV 0x6, 0xa0 ;  /* 0x0182800000007b1d */ /* 0x000fec0000002000 */
[----:B------:R-:W4:Y:S01]  /*2e70*/  LDCU UR7, c[0x0][0x38c] ;  /* 0x00007180ff0777ac */ /* 0x000f220008000800 */
[----:B------:R-:W-:Y:S01]  /*2e80*/  IMAD.MOV.U32 R11, RZ, RZ, 0x1 ;  /* 0x00000001ff0b7424 */ /* 0x000fe200078e00ff */
[----:B------:R-:W-:Y:S01]  /*2e90*/  CS2R R8, SRZ ;  /* 0x0000000000087805 */ /* 0x000fe2000001ff00 */
[----:B------:R-:W-:Y:S01]  /*2ea0*/  IMAD.MOV.U32 R10, RZ, RZ, RZ ;  /* 0x000000ffff0a7224 */ /* 0x000fe200078e00ff */
[----:B------:R-:W3:Y:S01]  /*2eb0*/  LDCU UR6, c[0x0][0x38c] ;  /* 0x00007180ff0677ac */ /* 0x000ee20008000800 */
[----:B------:R-:W-:Y:S01]  /*2ec0*/  UMOV UR15, URZ ;  /* 0x000000ff000f7c82 */ /* 0x000fe20008000000 */
[----:B------:R-:W-:Y:S01]  /*2ed0*/  UMOV UR14, URZ ;  /* 0x000000ff000e7c82 */ /* 0x000fe20008000000 */
[----:B--2---:R-:W-:Y:S01]  /*2ee0*/  ULEA UR5, UR5, UR4, 0x18 ;  /* 0x0000000405057291 */ /* 0x004fe2000f8ec0ff */
[----:B------:R-:W-:Y:S01]  /*2ef0*/  UMOV UR32, 0x0 ;  /* 0x0000000000207882 */ /* 0x000fe20000000000 */
[----:B------:R-:W-:-:S02]  /*2f00*/  UMOV UR33, 0x4200010 ;  /* 0x0420001000217882 */ /* 0x000fc40000000000 */
[----:B------:R-:W-:Y:S02]  /*2f10*/  UIADD3 UR9, UPT, UPT, UR5, 0x4400, URZ ;  /* 0x0000440005097890 */ /* 0x000fe4000fffe0ff */
[----:B------:R-:W-:Y:S02]  /*2f20*/  UIADD3 UR10, UPT, UPT, UR5, 0x14400, URZ ;  /* 0x00014400050a7890 */ /* 0x000fe4000fffe0ff */
[----:B----4-:R-:W-:Y:S01]  /*2f30*/  UIADD3 UR7, UPT, UPT, UR7, 0x7f, URZ ;  /* 0x0000007f07077890 */ /* 0x010fe2000fffe0ff */
[----:B-1----:R-:W1:Y:S01]  /*2f40*/  LDS R0, [UR5+0x140] ;  /* 0x00014005ff007984 */ /* 0x002e620008000800 */
[----:B------:R-:W-:Y:S02]  /*2f50*/  USHF.R.U32.HI UR9, URZ, 0x4, UR9 ;  /* 0x00000004ff097899 */ /* 0x000fe40008011609 */
[----:B------:R-:W-:Y:S02]  /*2f60*/  USHF.R.S32.HI UR4, URZ, 0x1f, UR7 ;  /* 0x0000001fff047899 */ /* 0x000fe40008011407 */
[----:B------:R-:W-:-:S02]  /*2f70*/  USHF.R.U32.HI UR10, URZ, 0x4, UR10 ;  /* 0x00000004ff0a7899 */ /* 0x000fc4000801160a */
[----:B------:R-:W-:Y:S02]  /*2f80*/  ULEA.HI UR4, UR4, UR7, URZ, 0x7 ;  /* 0x0000000704047291 */ /* 0x000fe4000f8f38ff */
[----:B------:R-:W-:Y:S02]  /*2f90*/  ULOP3.LUT UR9, UR9, 0x3fff, URZ, 0xc0, !UPT ;  /* 0x00003fff09097892 */ /* 0x000fe4000f8ec0ff */
[----:B------:R-:W-:Y:S02]  /*2fa0*/  USHF.R.S32.HI UR4, URZ, 0x7, UR4 ;  /* 0x00000007ff047899 */ /* 0x000fe40008011404 */
[----:B------:R-:W-:Y:S02]  /*2fb0*/  ULOP3.LUT UR10, UR10, 0x3fff, URZ, 0xc0, !UPT ;  /* 0x00003fff0a0a7892 */ /* 0x000fe4000f8ec0ff */
[----:B------:R-:W-:Y:S01]  /*2fc0*/  UISETP.LT.AND UP0, UPT, UR4, 0x1, UPT ;  /* 0x000000010400788c */ /* 0x000fe2000bf01270 */
[----:B------:R-:W-:Y:S01]  /*2fd0*/  UMOV UR30, 0x0 ;  /* 0x00000000001e7882 */ /* 0x000fe20000000000 */
[----:B------:R-:W-:-:S02]  /*2fe0*/  UMOV UR31, 0x4200010 ;  /* 0x04200010001f7882 */ /* 0x000fc40000000000 */
[----:B------:R-:W-:Y:S01]  /*2ff0*/  USEL UR8, UR4, 0x1, !UP0 ;  /* 0x0000000104087887 */ /* 0x000fe2000c000000 */
[----:B------:R-:W-:Y:S01]  /*3000*/  UMOV UR28, 0x0 ;  /* 0x00000000001c7882 */ /* 0x000fe20000000000 */
[----:B------:R-:W-:Y:S01]  /*3010*/  UMOV UR29, 0x4200010 ;  /* 0x04200010001d7882 */ /* 0x000fe20000000000 */
[----:B------:R-:W-:Y:S01]  /*3020*/  UMOV UR26, 0x0 ;  /* 0x00000000001a7882 */ /* 0x000fe20000000000 */
[----:B------:R-:W-:Y:S01]  /*3030*/  UMOV UR27, 0x4200010 ;  /* 0x04200010001b7882 */ /* 0x000fe20000000000 */
[----:B------:R-:W-:Y:S01]  /*3040*/  UMOV UR24, 0x0 ;  /* 0x0000000000187882 */ /* 0x000fe20000000000 */
[----:B------:R-:W-:Y:S01]  /*3050*/  UMOV UR25, 0x4200010 ;  /* 0x0420001000197882 */ /* 0x000fe20000000000 */
[----:B------:R-:W-:Y:S01]  /*3060*/  UMOV UR22, 0x0 ;  /* 0x0000000000167882 */ /* 0x000fe20000000000 */
[----:B------:R-:W-:Y:S01]  /*3070*/  UMOV UR23, 0x4200010 ;  /* 0x0420001000177882 */ /* 0x000fe20000000000 */
[----:B------:R-:W-:Y:S02]  /*3080*/  ULOP3.LUT UR9, UR9, 0x10000, URZ, 0xfc, !UPT ;  /* 0x0001000009097892 */ /* 0x000fe4000f8efcff */
[----:B------:R-:W-:-:S02]  /*3090*/  ULOP3.LUT UR10, UR10, 0x10000, URZ, 0xfc, !UPT ;  /* 0x000100000a0a7892 */ /* 0x000fc4000f8efcff */
[----:B------:R-:W-:Y:S02]  /*30a0*/  UIADD3 UR8, UPT, UPT, -UR8, URZ, URZ ;  /* 0x000000ff08087290 */ /* 0x000fe4000fffe1ff */
[----:B---3--:R-:W-:Y:S01]  /*30b0*/  UISETP.GE.AND UP3, UPT, UR6, 0x1, UPT ;  /* 0x000000010600788c */ /* 0x008fe2000bf66270 */
[----:B------:R-:W-:Y:S01]  /*30c0*/  UMOV UR20, 0x0 ;  /* 0x0000000000147882 */ /* 0x000fe20000000000 */
[----:B------:R-:W-:Y:S01]  /*30d0*/  UMOV UR21, 0x4200010 ;  /* 0x0420001000157882 */ /* 0x000fe20000000000 */
[----:B------:R-:W-:Y:S01]  /*30e0*/  UMOV UR18, 0x0 ;  /* 0x0000000000127882 */ /* 0x000fe20000000000 */
[----:B-1----:R-:W-:Y:S01]  /*30f0*/  R2UR UR16, R0 ;  /* 0x00000000001072ca */ /* 0x002fe200000e0000 */
[----:B------:R-:W-:-:S14]  /*3100*/  UMOV UR19, 0x4200010 ;  /* 0x0420001000137882 */ /* 0x000fdc0000000000 */
.L_x_59:
[----:B------:R-:W-:Y:S02]  /*3110*/  LEA R0, R10, UR5, 0x3 ;  /* 0x000000050a007c11 */ /* 0x000fe4000f8e18ff */
[----:B------:R-:W-:Y:S02]  /*3120*/  SHF.L.U32 R5, R9, 0x1f, RZ ;  /* 0x0000001f09057819 */ /* 0x000fe400000006ff */
[----:B------:R-:W-:Y:S01]  /*3130*/  PLOP3.LUT P0, PT, PT, PT, UP3, 0x80, 0x8 ;  /* 0x000000000008781c */ /* 0x000fe20003f0f038 */
[----:B------:R-:W-:Y:S01]  /*3140*/  VIADD R3, R0, 0xa0 ;  /* 0x000000a000037836 */ /* 0x000fe20000000000 */
[----:B-1----:R-:W1:Y:S02]  /*3150*/  SYNCS.PHASECHK.TRANS64.TRYWAIT P1, [R0+URZ+0x90], R5 ;  /* 0x00009005000075a7 */ /* 0x002e6400080211ff */
[----:B-1-3--:R-:W-:Y:S09]  /*3160*/  @!P1 BRA `(.L_x_53) ;  /* 0x0000005000fc9947 */ /* 0x00aff20003800000 */
.L_x_146:
[----:B------:R-:W-:Y:S01]  /*3170*/  LEA R4, R10, UR5, 0x4 ;  /* 0x000000050a047c11 */ /* 0x000fe2000f8e20ff */
[----:B------:R-:W-:Y:S01]  /*3180*/  @UP3 ULEA UR7, UR14, UR5, 0x3 ;  /* 0x000000050e073291 */ /* 0x000fe2000f8e18ff */
[----:B------:R-:W-:Y:S01]  /*3190*/  PLOP3.LUT P2, PT, PT, PT, PT, 0x80, 0x8 ;  /* 0x000000000008781c */ /* 0x000fe20003f4f070 */
[----:B------:R-:W-:Y:S01]  /*31a0*/  ULEA UR6, UR15, UR5, 0x3 ;  /* 0x000000050f067291 */ /* 0x000fe2000f8e18ff */
[----:B------:R-:W-:Y:S01]  /*31b0*/  PRMT R3, RZ, 0x654, R3 ;  /* 0x00000654ff037816 */ /* 0x000fe20000000003 */
[----:B------:R-:W-:Y:S01]  /*31c0*/  ULEA.HI UR11, UR15, UR15, URZ, 0x1 ;  /* 0x0000000f0f0b7291 */ /* 0x000fe2000f8f08ff */
[----:B-1----:R-:W1:Y:S01]  /*31d0*/  LDS.128 R4, [R4+0x120] ;  /* 0x0001200004047984 */ /* 0x002e620000000c00 */
[----:B------:R-:W-:Y:S02]  /*31e0*/  @P0 SHF.L.U32 R2, R8, 0x1f, RZ ;  /* 0x0000001f08020819 */ /* 0x000fe400000006ff */
[----:B------:R-:W-:Y:S01]  /*31f0*/  SHF.L.U32 R0, R11, 0x1f, RZ ;  /* 0x0000001f0b007819 */ /* 0x000fe200000006ff */
[----:B------:R-:W-:Y:S01]  /*3200*/  @!PT LDS RZ, [RZ] ;  /* 0x00000000fffff984 */ /* 0x000fe20000000800 */
[----:B------:R-:W-:Y:S01]  /*3210*/  @!PT LDS RZ, [RZ] ;  /* 0x00000000fffff984 */ /* 0x000fe20000000800 */
[----:B------:R-:W-:Y:S01]  /*3220*/  @!PT LDS RZ, [RZ] ;  /* 0x00000000fffff984 */ /* 0x000fe20000000800 */
[----:B------:R-:W-:Y:S01]  /*3230*/  @!PT LDS RZ, [RZ] ;  /* 0x00000000fffff984 */ /* 0x000fe20000000800 */
[----:B------:R2:W-:Y:S06]  /*3240*/  MEMBAR.ALL.CTA ;  /* 0x0000000000007992 */ /* 0x0005ec0000008000 */
[----:B--2---:R-:W2:Y:S02]  /*3250*/  FENCE.VIEW.ASYNC.S ;  /* 0x00000000000073c6 */ /* 0x004ea40000000000 */
[----:B--2---:R2:W-:Y:S01]  /*3260*/  SYNCS.ARRIVE.TRANS64.RED.A1T0 RZ, [R3+URZ], RZ ;  /* 0x000000ff03ff79a7 */ /* 0x0045e200081004ff */
[----:B------:R2:W3:Y:S01]  /*3270*/  @P0 SYNCS.PHASECHK.TRANS64.TRYWAIT P2, [UR7], R2 ;  /* 0x00000002ff0005a7 */ /* 0x0004e20008041107 */
[----:B------:R-:W-:-:S02]  /*3280*/  USHF.L.U32 UR7, UR11, 0x6, URZ ;  /* 0x000000060b077899 */ /* 0x000fc400080006ff */
[----:B------:R-:W-:Y:S01]  /*3290*/  ULOP3.LUT UR11, UR11, 0xffe, URZ, 0xc0, !UPT ;  /* 0x00000ffe0b0b7892 */ /* 0x000fe2000f8ec0ff */
[----:B-1----:R-:W-:Y:S01]  /*32a0*/  LOP3.LUT P1, RZ, R6, 0x1, RZ, 0xc0, !PT ;  /* 0x0000000106ff7812 */ /* 0x002fe2000782c0ff */
[----:B------:R-:W-:Y:S02]  /*32b0*/  ULOP3.LUT UR7, UR7, 0xffffff80, URZ, 0xc0, !UPT ;  /* 0xffffff8007077892 */ /* 0x000fe4000f8ec0ff */
[----:B------:R-:W-:Y:S02]  /*32c0*/  UIADD3 UR11, UPT, UPT, -UR11, UR15, URZ ;  /* 0x0000000f0b0b7290 */ /* 0x000fe4000fffe1ff */
[----:B------:R-:W-:-:S04]  /*32d0*/  UIADD3 UR7, UPT, UPT, UR16, UR7, URZ ;  /* 0x0000000710077290 */ /* 0x000fc8000fffe0ff */
[----:B------:R-:W-:Y:S01]  /*32e0*/  ULEA UR7, UR11, UR7, 0x14 ;  /* 0x000000070b077291 */ /* 0x000fe2000f8ea0ff */
[----:B------:R-:W1:Y:S02]  /*32f0*/  SYNCS.PHASECHK.TRANS64.TRYWAIT P0, [UR6+0xd0], R0 ;  /* 0x0000d000ff0075a7 */ /* 0x000e640008001106 */
[----:B-123--:R-:W-:Y:S09]  /*3300*/  @!P0 BRA `(.L_x_54) ;  /* 0x0000005000a88947 */ /* 0x00eff20003800000 */
.L_x_148:
[----:B------:R-:W-:Y:S01]  /*3310*/  IADD3 R10, PT, PT, R10, 0x1, RZ ;  /* 0x000000010a0a7810 */ /* 0x000fe20007ffe0ff */
[----:B------:R-:W-:Y:S06]  /*3320*/  BRA.U !UP3, `(.L_x_55) ;  /* 0x000000050b107547 */ /* 0x000fec000b800000 */
[----:B------:R-:W-:Y:S01]  /*3330*/  UPLOP3.LUT UP4, UPT, UPT, UPT, UPT, 0x40, 0x4 ;  /* 0x000000000004789c */ /* 0x000fe20003f8e870 */
[----:B------:R-:W-:Y:S01]  /*3340*/  UMOV UR13, UR8 ;  /* 0x00000008000d7c82 */ /* 0x000fe20008000000 */
[----:B------:R-:W-:Y:S01]  /*3350*/  UMOV UR12, UR4 ;  /* 0x00000004000c7c82 */ /* 0x000fe20008000000 */
[----:B------:R-:W-:-:S08]  /*3360*/  UMOV UR17, UR14 ;  /* 0x0000000e00117c82 */ /* 0x000fd00008000000 */
.L_x_58:
[----:B------:R-:W-:Y:S02]  /*3370*/  UIADD3 UR13, UPT, UPT, UR13, 0x1, URZ ;  /* 0x000000010d0d7890 */ /* 0x000fe4000fffe0ff */
[----:B--2---:R-:W-:Y:S02]  /*3380*/  ULEA UR11, UR17, UR5, 0x3 ;  /* 0x00000005110b7291 */ /* 0x004fe4000f8e18ff */
[----:B------:R-:W-:Y:S01]  /*3390*/  UISETP.NE.AND UP0, UPT, UR13, URZ, UPT ;  /* 0x000000ff0d00728c */ /* 0x000fe2000bf05270 */
[----:B---3--:R-:W-:Y:S10]  /*33a0*/  @P2 BRA `(.L_x_56) ;  /* 0x00000000000c2947 */ /* 0x008ff40003800000 */
[----:B-1----:R-:W-:Y:S04]  /*33b0*/  SHF.L.U32 R3, R8, 0x1f, RZ ;  /* 0x0000001f08037819 */ /* 0x002fe800000006ff */
[----:B------:R-:W1:Y:S02]  /*33c0*/  SYNCS.PHASECHK.TRANS64.TRYWAIT P0, [UR11], R3 ;  /* 0x00000003ff0075a7 */ /* 0x000e64000800110b */
[----:B-1----:R-:W-:Y:S05]  /*33d0*/  @!P0 BRA `(.L_x_57) ;  /* 0x00000050008c8947 */ /* 0x002fea0003800000 */
.L_x_56:
[----:B------:R-:W-:Y:S01]  /*33e0*/  UISETP.NE.AND UP1, UPT, UR12, 0x1, UPT ;  /* 0x000000010c00788c */ /* 0x000fe2000bf25270 */
[----:B------:R-:W-:Y:S01]  /*33f0*/  PLOP3.LUT P2, PT, PT, PT, PT, 0x80, 0x8 ;  /* 0x000000000008781c */ /* 0x000fe20003f4f070 */
[----:B------:R-:W-:Y:S02]  /*3400*/  UIADD3 UR14, UPT, UPT, UR17, 0x1, URZ ;  /* 0x00000001110e7890 */ /* 0x000fe4000fffe0ff */
[----:B------:R-:W-:Y:S02]  /*3410*/  ULEA UR64, UR17, UR10, 0xb ;  /* 0x0000000a11407291 */ /* 0x000fe4000f8e58ff */
[----:B------:R-:W-:Y:S01]  /*3420*/  UISETP.NE.AND UP2, UPT, UR14, 0x4, UPT ;  /* 0x000000040e00788c */ /* 0x000fe2000bf45270 */
[----:B------:R-:W-:Y:S01]  /*3430*/  PLOP3.LUT P0, PT, PT, PT, UP1, 0x80, 0x8 ;  /* 0x000000000008781c */ /* 0x000fe20003f0f018 */
[----:B------:R-:W-:Y:S02]  /*3440*/  ULEA UR62, UR17, UR9, 0xa ;  /* 0x00000009113e7291 */ /* 0x000fe4000f8e50ff */
[----:B------:R-:W-:Y:S02]  /*3450*/  USEL UR35, URZ, 0x1, UP2 ;  /* 0x00000001ff237887 */ /* 0x000fe40009000000 */
[----:B------:R-:W-:Y:S02]  /*3460*/  USEL UR14, UR14, URZ, UP2 ;  /* 0x000000ff0e0e7287 */ /* 0x000fe40009000000 */
[----:B------:R-:W-:Y:S02]  /*3470*/  UIADD3 UR60, UPT, UPT, UR64, 0x2, URZ ;  /* 0x00000002403c7890 */ /* 0x000fe4000fffe0ff */
[----:B------:R-:W-:Y:S01]  /*3480*/  @UP1 ULEA UR34, UR14, UR5, 0x3 ;  /* 0x000000050e221291 */ /* 0x000fe2000f8e18ff */
[----:B------:R-:W-:Y:S01]  /*3490*/  LOP3.LUT R8, R8, UR35, RZ, 0x3c, !PT ;  /* 0x0000002308087c12 */ /* 0x000fe2000f8e3cff */
[----:B------:R-:W-:Y:S02]  /*34a0*/  UIADD3 UR58, UPT, UPT, UR62, 0x2, URZ ;  /* 0x000000023e3a7890 */ /* 0x000fe4000fffe0ff */
[----:B------:R-:W-:Y:S01]  /*34b0*/  UIADD3 UR56, UPT, UPT, UR64, 0x4, URZ ;  /* 0x0000000440387890 */ /* 0x000fe2000fffe0ff */
[----:B-1----:R-:W-:Y:S01]  /*34c0*/  @P0 SHF.L.U32 R0, R8, 0x1f, RZ ;  /* 0x0000001f08000819 */ /* 0x002fe200000006ff */
[----:B------:R-:W-:Y:S02]  /*34d0*/  UIADD3 UR54, UPT, UPT, UR62, 0x4, URZ ;  /* 0x000000043e367890 */ /* 0x000fe4000fffe0ff */
[----:B------:R-:W-:Y:S01]  /*34e0*/  UIADD3 UR52, UPT, UPT, UR64, 0x6, URZ ;  /* 0x0000000640347890 */ /* 0x000fe2000fffe0ff */
[----:B------:R2:W3:Y:S01]  /*34f0*/  @P0 SYNCS.PHASECHK.TRANS64.TRYWAIT P2, [UR34], R0 ;  /* 0x00000000ff0005a7 */ /* 0x0004e20008041122 */
[----:B------:R-:W-:Y:S02]  /*3500*/  UIADD3 UR50, UPT, UPT, UR62, 0x6, URZ ;  /* 0x000000063e327890 */ /* 0x000fe4000fffe0ff */
        /* <DEDUP_REMOVED lines=9> */
[----:B------:R-:W-:Y:S01]  /*35a0*/  UIADD3 UR12, UPT, UPT, UR12, -0x1, URZ ;  /* 0xffffffff0c0c7890 */ /* 0x000fe2000fffe0ff */
[----:B------:R-:W-:Y:S01]  /*35b0*/  UMOV UR65, 0x40004040 ;  /* 0x4000404000417882 */ /* 0x000fe20000000000 */
[----:B------:R-:W-:Y:S01]  /*35c0*/  UMOV UR63, 0x40004040 ;  /* 0x40004040003f7882 */ /* 0x000fe20000000000 */
[----:B------:R-:W-:Y:S01]  /*35d0*/  UMOV UR61, 0x40004040 ;  /* 0x40004040003d7882 */ /* 0x000fe20000000000 */
[----:B------:R2:W-:Y:S01]  /*35e0*/  UTCHMMA gdesc[UR62], gdesc[UR64], tmem[UR7], tmem[UR32], idesc[UR33], UP4 ;  /* 0x00ff20403e0075ea */ /* 0x0005e2000a000007 */
[----:B------:R-:W-:Y:S01]  /*35f0*/  UPLOP3.LUT UP4, UPT, UPT, UPT, UPT, 0x80, 0x8 ;  /* 0x000000000008789c */ /* 0x000fe20003f8f070 */
[----:B------:R-:W-:Y:S01]  /*3600*/  UMOV UR59, 0x40004040 ;  /* 0x40004040003b7882 */ /* 0x000fe20000000000 */
[----:B------:R-:W-:Y:S01]  /*3610*/  UMOV UR57, 0x40004040 ;  /* 0x4000404000397882 */ /* 0x000fe20000000000 */
[----:B------:R2:W-:Y:S01]  /*3620*/  UTCHMMA gdesc[UR58], gdesc[UR60], tmem[UR7], tmem[UR30], idesc[UR31], UPT ;  /* 0x00ff1e3c3a0075ea */ /* 0x0005e2000b800007 */
        /* <DEDUP_REMOVED lines=14> */
[----:B------:R-:W-:Y:S01]  /*3710*/  UMOV UR35, 0x40004040 ;  /* 0x4000404000237882 */ /* 0x000fe20000000000 */
[----:B------:R2:W-:Y:S01]  /*3720*/  UTCHMMA gdesc[UR38], gdesc[UR40], tmem[UR7], tmem[UR20], idesc[UR21], UPT ;  /* 0x00ff1428260075ea */ /* 0x0005e2000b800007 */
[----:B------:R2:W-:Y:S01]  /*3730*/  UTCHMMA gdesc[UR34], gdesc[UR36], tmem[UR7], tmem[UR18], idesc[UR19], UPT ;  /* 0x00ff1224220075ea */ /* 0x0005e2000b800007 */
[----:B------:R2:W-:Y:S01]  /*3740*/  UTCBAR [UR11], URZ ;  /* 0x000000ff0b0073e9 */ /* 0x0005e200080000ff */
[----:B------:R-:W-:Y:S01]  /*3750*/  UMOV UR17, UR14 ;  /* 0x0000000e00117c82 */ /* 0x000fe20008000000 */
[----:B------:R-:W-:Y:S05]  /*3760*/  BRA.U UP0, `(.L_x_58) ;  /* 0xfffffffd00007547 */ /* 0x000fea000b83ffff */
.L_x_55:
[----:B------:R-:W-:Y:S01]  /*3770*/  UIADD3 UR15, UPT, UPT, UR15, 0x1, URZ ;  /* 0x000000010f0f7890 */ /* 0x000fe2000fffe0ff */
[C---:B------:R-:W-:Y:S01]  /*3780*/  ISETP.NE.AND P0, PT, R10.reuse, 0x2, PT ;  /* 0x000000020a00780c */ /* 0x040fe20003f05270 */
[----:B--2---:R-:W-:Y:S02]  /*3790*/  UIADD3 UR7, UPT, UPT, UR6, 0xb0, URZ ;  /* 0x000000b006077890 */ /* 0x004fe4000fffe0ff */
[----:B------:R-:W-:Y:S01]  /*37a0*/  UISETP.NE.AND UP0, UPT, UR15, 0x4, UPT ;  /* 0x000000040f00788c */ /* 0x000fe2000bf05270 */
[----:B-1----:R-:W-:Y:S02]  /*37b0*/  SEL R0, RZ, 0x1, P0 ;  /* 0x00000001ff007807 */ /* 0x002fe40000000000 */
[----:B------:R-:W-:Y:S01]  /*37c0*/  SEL R10, R10, RZ, P0 ;  /* 0x000000ff0a0a7207 */ /* 0x000fe20000000000 */
[----:B------:R-:W-:Y:S01]  /*37d0*/  USEL UR6, URZ, 0x1, UP0 ;  /* 0x00000001ff067887 */ /* 0x000fe20008000000 */
[----:B------:R-:W-:Y:S01]  /*37e0*/  LOP3.LUT R9, R9, R0, RZ, 0x3c, !PT ;  /* 0x0000000009097212 */ /* 0x000fe200078e3cff */
[----:B------:R-:W-:Y:S01]  /*37f0*/  USEL UR15, UR15, URZ, UP0 ;  /* 0x000000ff0f0f7287 */ /* 0x000fe20008000000 */
[----:B------:R1:W-:Y:S03]  /*3800*/  UTCBAR [UR7], URZ ;  /* 0x000000ff070073e9 */ /* 0x0003e600080000ff */
[----:B------:R-:W-:Y:S01]  /*3810*/  LOP3.LUT R11, R11, UR6, RZ, 0x3c, !PT ;  /* 0x000000060b0b7c12 */ /* 0x000fe2000f8e3cff */
[----:B------:R-:W-:Y:S07]  /*3820*/  @P1 BRA `(.L_x_59) ;  /* 0xfffffff800381947 */ /* 0x000fee000383ffff */
[----:B------:R-:W2:Y:S01]  /*3830*/  S2UR UR4, SR_CgaCtaId ;  /* 0x00000000000479c3 */ /* 0x000ea20000008800 */
[----:B------:R-:W-:Y:S01]  /*3840*/  ELECT P0, URZ, PT ;  /* 0x0000000000ff782f */ /* 0x000fe20003800000 */
[----:B------:R-:W-:Y:S01]  /*3850*/  IMAD.MOV.U32 R0, RZ, RZ, 0x1 ;  /* 0x00000001ff007424 */ /* 0x000fe200078e00ff */
[----:B------:R-:W-:Y:S01]  /*3860*/  UIADD3 UR5, UPT, UPT, UR5, 0xd0, URZ ;  /* 0x000000d005057890 */ /* 0x000fe2000fffe0ff */
[----:B------:R-:W-:Y:S01]  /*3870*/  SHF.L.U32 R3, R11, 0x1f, RZ ;  /* 0x0000001f0b037819 */ /* 0x000fe200000006ff */
[----:B------:R-:W-:-:S03]  /*3880*/  UMOV UR6, 0x40 ;  /* 0x0000004000067882 */ /* 0x000fc60000000000 */
[----:B------:R-:W-:Y:S01]  /*3890*/  UVIRTCOUNT.DEALLOC.SMPOOL 0x80 ;  /* 0x000000800000784c */ /* 0x000fe20000000000 */
[----:B--2---:R-:W-:Y:S02]  /*38a0*/  ULEA UR4, UR4, UR6, 0x18 ;  /* 0x0000000604047291 */ /* 0x004fe4000f8ec0ff */
[----:B------:R-:W-:-:S07]  /*38b0*/  ULEA UR6, UR15, UR5, 0x3 ;  /* 0x000000050f067291 */ /* 0x000fce000f8e18ff */
[----:B------:R2:W-:Y:S02]  /*38c0*/  @P0 STS.U8 [UR4+0x1c], R0 ;  /* 0x00001c00ff000988 */ /* 0x0005e40008000004 */
[----:B------:R-:W4:Y:S02]  /*38d0*/  SYNCS.PHASECHK.TRANS64.TRYWAIT P0, [UR6], R3 ;  /* 0x00000003ff0075a7 */ /* 0x000f240008001106 */
[----:B--2-4-:R-:W-:Y:S05]  /*38e0*/  @!P0 BRA `(.L_x_60) ;  /* 0x0000004c00608947 */ /* 0x014fea0003800000 */
.L_x_151:
[----:B-1----:R-:W-:-:S04]  /*38f0*/  UIADD3 UR7, UPT, UPT, UR15, 0x1, URZ ;  /* 0x000000010f077890 */ /* 0x002fc8000fffe0ff */
[----:B------:R-:W-:-:S04]  /*3900*/  UISETP.NE.AND UP0, UPT, UR7, 0x4, UPT ;  /* 0x000000040700788c */ /* 0x000fc8000bf05270 */
[----:B------:R-:W-:Y:S02]  /*3910*/  USEL UR8, URZ, 0x1, UP0 ;  /* 0x00000001ff087887 */ /* 0x000fe40008000000 */
[----:B------:R-:W-:-:S04]  /*3920*/  USEL UR7, UR7, URZ, UP0 ;  /* 0x000000ff07077287 */ /* 0x000fc80008000000 */
[----:B------:R-:W-:Y:S01]  /*3930*/  ULEA UR6, UR7, UR5, 0x3 ;  /* 0x0000000507067291 */ /* 0x000fe2000f8e18ff */
[----:B------:R-:W-:-:S04]  /*3940*/  LOP3.LUT R2, R11, UR8, RZ, 0x3c, !PT ;  /* 0x000000080b027c12 */ /* 0x000fc8000f8e3cff */
[----:B--2---:R-:W-:-:S04]  /*3950*/  SHF.L.U32 R3, R2, 0x1f, RZ ;  /* 0x0000001f02037819 */ /* 0x004fc800000006ff */
[----:B------:R-:W1:Y:S02]  /*3960*/  SYNCS.PHASECHK.TRANS64.TRYWAIT P0, [UR6], R3 ;  /* 0x00000003ff0075a7 */ /* 0x000e640008001106 */
[----:B-1----:R-:W-:Y:S05]  /*3970*/  @!P0 BRA `(.L_x_61) ;  /* 0x0000004c00548947 */ /* 0x002fea0003800000 */
.L_x_153:
        /* <DEDUP_REMOVED lines=9> */
.L_x_155:
[----:B------:R-:W-:-:S04]  /*3a10*/  UIADD3 UR7, UPT, UPT, UR7, 0x1, URZ ;  /* 0x0000000107077890 */ /* 0x000fc8000fffe0ff */
[----:B------:R-:W-:-:S04]  /*3a20*/  UISETP.NE.AND UP0, UPT, UR7, 0x4, UPT ;  /* 0x000000040700788c */ /* 0x000fc8000bf05270 */
[----:B------:R-:W-:Y:S02]  /*3a30*/  USEL UR6, URZ, 0x1, UP0 ;  /* 0x00000001ff067887 */ /* 0x000fe40008000000 */
[----:B------:R-:W-:-:S04]  /*3a40*/  USEL UR7, UR7, URZ, UP0 ;  /* 0x000000ff07077287 */ /* 0x000fc80008000000 */
[----:B------:R-:W-:Y:S01]  /*3a50*/  ULEA UR7, UR7, UR5, 0x3 ;  /* 0x0000000507077291 */ /* 0x000fe2000f8e18ff */
[----:B-1----:R-:W-:-:S04]  /*3a60*/  LOP3.LUT R3, R2, UR6, RZ, 0x3c, !PT ;  /* 0x0000000602037c12 */ /* 0x002fc8000f8e3cff */
[----:B------:R-:W-:-:S04]  /*3a70*/  SHF.L.U32 R3, R3, 0x1f, RZ ;  /* 0x0000001f03037819 */ /* 0x000fc800000006ff */
[----:B------:R-:W1:Y:S02]  /*3a80*/  SYNCS.PHASECHK.TRANS64.TRYWAIT P0, [UR7], R3 ;  /* 0x00000003ff0075a7 */ /* 0x000e640008001107 */
[----:B-1----:R-:W-:Y:S05]  /*3a90*/  @!P0 BRA `(.L_x_63) ;  /* 0x0000004c003c8947 */ /* 0x002fea0003800000 */
.L_x_157:
[----:B------:R-:W-:Y:S01]  /*3aa0*/  NOP ;  /* 0x0000000000007918 */ /* 0x000fe20000000000 */
[----:B-1----:R-:W1:Y:S01]  /*3ab0*/  LDS R0, [UR4+0x14] ;  /* 0x00001404ff007984 */ /* 0x002e620008000800 */
[----:B------:R-:W-:Y:S01]  /*3ac0*/  ULOP3.LUT UR6, UR16, 0xffff, URZ, 0xc0, !UPT ;  /* 0x0000ffff10067892 */ /* 0x000fe2000f8ec0ff */
[----:B------:R-:W-:Y:S01]  /*3ad0*/  UMOV UR8, 0xffff ;  /* 0x0000ffff00087882 */ /* 0x000fe20000000000 */
[----:B------:R-:W-:Y:S02]  /*3ae0*/  UMOV UR5, 0x1 ;  /* 0x0000000100057882 */ /* 0x000fe40000000000 */
[----:B------:R-:W-:-:S04]  /*3af0*/  USHF.R.U32.HI UR6, URZ, 0x5, UR6 ;  /* 0x00000005ff067899 */ /* 0x000fc80008011606 */
[----:B------:R-:W-:Y:S02]  /*3b00*/  USHF.L.U32 UR8, UR8, UR6, URZ ;  /* 0x0000000608087299 */ /* 0x000fe400080006ff */
[----:B------:R-:W-:-:S04]  /*3b10*/  USHF.L.U32 UR5, UR5, UR6, URZ ;  /* 0x0000000605057299 */ /* 0x000fc800080006ff */
[----:B-1----:R-:W-:-:S04]  /*3b20*/  LOP3.LUT R0, R0, UR8, RZ, 0xc0, !PT ;  /* 0x0000000800007c12 */ /* 0x002fc8000f8ec0ff */
[----:B------:R-:W-:-:S13]  /*3b30*/  ISETP.NE.AND P0, PT, R0, UR8, PT ;  /* 0x0000000800007c0c */ /* 0x000fda000bf05270 */
[----:B------:R-:W-:Y:S05]  /*3b40*/  @P0 BRA `(.L_x_64) ;  /* 0x0000000000580947 */ /* 0x000fea0003800000 */
[----:B------:R-:W1:Y:S02]  /*3b50*/  LDS R0, [UR4+0x18] ;  /* 0x00001804ff007984 */ /* 0x000e640008000800 */
[----:B-1----:R-:W-:-:S04]  /*3b60*/  LOP3.LUT R0, R0, UR5, RZ, 0xc0, !PT ;  /* 0x0000000500007c12 */ /* 0x002fc8000f8ec0ff */
[----:B------:R-:W-:-:S13]  /*3b70*/  ISETP.NE.AND P0, PT, R0, UR5, PT ;  /* 0x0000000500007c0c */ /* 0x000fda000bf05270 */
[----:B------:R-:W-:Y:S05]  /*3b80*/  @P0 BRA `(.L_x_65) ;  /* 0x00000000003c0947 */ /* 0x000fea0003800000 */
[----:B------:R-:W1:Y:S01]  /*3b90*/  S2R R2, SR_LANEID ;  /* 0x0000000000027919 */ /* 0x000e620000000000 */
[----:B------:R-:W-:Y:S01]  /*3ba0*/  ULOP3.LUT UR8, URZ, UR8, URZ, 0x33, !UPT ;  /* 0x00000008ff087292 */ /* 0x000fe2000f8e33ff */
[----:B------:R-:W-:Y:S01]  /*3bb0*/  LOP3.LUT R4, RZ, UR5, RZ, 0x33, !PT ;  /* 0x00000005ff047c12 */ /* 0x000fe2000f8e33ff */
[----:B------:R-:W-:Y:S02]  /*3bc0*/  VOTEU.ANY UR7, UPT, PT ;  /* 0x0000000000077886 */ /* 0x000fe400038e0100 */
[----:B------:R-:W-:Y:S01]  /*3bd0*/  UFLO.U32 UR7, UR7 ;  /* 0x00000007000772bd */ /* 0x000fe200080e0000 */
[----:B------:R-:W2:Y:S01]  /*3be0*/  REDUX UR5, R4 ;  /* 0x00000000040573c4 */ /* 0x000ea20000000000 */
[----:B------:R-:W-:-:S06]  /*3bf0*/  IMAD.U32 R0, RZ, RZ, UR8 ;  /* 0x00000008ff007e24 */ /* 0x000fcc000f8e00ff */
[----:B------:R4:W-:Y:S01]  /*3c00*/  UTCATOMSWS.AND URZ, UR8 ;  /* 0x0000000800ff79e3 */ /* 0x0009e20008000000 */
[----:B------:R-:W3:Y:S01]  /*3c10*/  REDUX UR6, R0 ;  /* 0x00000000000673c4 */ /* 0x000ee20000000000 */
[----:B-1----:R-:W-:Y:S01]  /*3c20*/  ISETP.EQ.U32.AND P0, PT, R2, UR7, PT ;  /* 0x0000000702007c0c */ /* 0x002fe2000bf02070 */
[----:B--2---:R-:W-:Y:S01]  /*3c30*/  IMAD.U32 R2, RZ, RZ, UR5 ;  /* 0x00000005ff027e24 */ /* 0x004fe2000f8e00ff */
[----:B---3--:R-:W-:-:S11]  /*3c40*/  MOV R3, UR6 ;  /* 0x0000000600037c02 */ /* 0x008fd60008000f00 */
[----:B------:R4:W-:Y:S04]  /*3c50*/  @P0 ATOMS.AND RZ, [UR4+0x14], R3 ;  /* 0x00001403ffff098c */ /* 0x0009e8000a800004 */
[----:B------:R4:W-:Y:S01]  /*3c60*/  @P0 ATOMS.AND RZ, [UR4+0x18], R2 ;  /* 0x00001802ffff098c */ /* 0x0009e2000a800004 */
[----:B------:R-:W-:Y:S05]  /*3c70*/  BRA `(.L_x_66) ;  /* 0x0000000000147947 */ /* 0x000fea0003800000 */
.L_x_65:
[----:B------:R-:W-:Y:S02]  /*3c80*/  MOV R2, 0x3ca0 ;  /* 0x00003ca000027802 */ /* 0x000fe40000000f00 */
[----:B---3-5:R-:W-:Y:S05]  /*3c90*/  CALL.REL.NOINC `($__internal_0_$__cuda_sm10x_tcgen05_guardrail_trap_col_being_dealloced_not_returned_by_alloc) ;  /* 0x0000005000247944 */ /* 0x028fea0003c00000 */
[----:B------:R-:W-:Y:S05]  /*3ca0*/  BRA `(.L_x_66) ;  /* 0x0000000000087947 */ /* 0x000fea0003800000 */
.L_x_64:
[----:B------:R-:W-:Y:S02]  /*3cb0*/  MOV R2, 0x3cd0 ;  /* 0x00003cd000027802 */ /* 0x000fe40000000f00 */
[----:B---3-5:R-:W-:Y:S05]  /*3cc0*/  CALL.REL.NOINC `($__internal_2_$__cuda_sm10x_tcgen05_guardrail_trap_unallocated_columns_being_dealloced) ;  /* 0x0000005000307944 */ /* 0x028fea0003c00000 */
.L_x_66:
[----:B------:R-:W-:Y:S01]  /*3cd0*/  NOP ;  /* 0x0000000000007918 */ /* 0x000fe20000000000 */
[----:B----4-:R-:W-:Y:S05]  /*3ce0*/  EXIT ;  /* 0x000000000000794d */ /* 0x010fea0003800000 */
.L_x_48:
[----:B------:R-:W-:-:S09]  /*3cf0*/  UISETP.NE.OR UP2, UPT, UR8, 0x3, !UP2 ;  /* 0x000000030800788c */ /* 0x000fd2000d745670 */
[----:B------:R-:W-:Y:S05]  /*3d00*/  BRA.U UP2, `(.L_x_67) ;  /* 0x0000001102147547 */ /* 0x000fea000b800000 */
[----:B------:R-:W1:Y:S01]  /*3d10*/  LDC R0, c[0x0][0xb30] ;  /* 0x0002cc00ff007b82 */ /* 0x000e620000000800 */
[----:B------:R-:W2:Y:S01]  /*3d20*/  LDCU.64 UR8, c[0x0][0x888] ;  /* 0x00011100ff0877ac */ /* 0x000ea20008000a00 */
[----:B------:R-:W-:Y:S02]  /*3d30*/  HFMA2 R25, -RZ, RZ, 0, 0 ;  /* 0x00000000ff197431 */ /* 0x000fe400000001ff */
[----:B------:R-:W-:Y:S01]  /*3d40*/  IMAD.MOV.U32 R32, RZ, RZ, 0x1 ;  /* 0x00000001ff207424 */ /* 0x000fe200078e00ff */
[----:B------:R-:W-:Y:S01]  /*3d50*/  MOV R23, 0x1000 ;  /* 0x0000100000177802 */ /* 0x000fe20000000f00 */
[----:B------:R-:W4:Y:S01]  /*3d60*/  LDCU.64 UR4, c[0x0][0x890] ;  /* 0x00011200ff0477ac */ /* 0x000f220008000a00 */
[----:B------:R-:W-:Y:S01]  /*3d70*/  IMAD.MOV.U32 R27, RZ, RZ, RZ ;  /* 0x000000ffff1b7224 */ /* 0x000fe200078e00ff */
[----:B------:R-:W3:Y:S01]  /*3d80*/  LDC R19, c[0x0][0x370] ;  /* 0x0000dc00ff137b82 */ /* 0x000ee20000000800 */
[----:B------:R-:W-:Y:S01]  /*3d90*/  UMOV UR7, 0x400 ;  /* 0x0000040000077882 */ /* 0x000fe20000000000 */
[----:B------:R-:W-:-:S02]  /*3da0*/  UPLOP3.LUT UP1, UPT, UPT, UPT, UPT, 0x40, 0x4 ;  /* 0x000000000004789c */ /* 0x000fc40003f2e870 */
[----:B------:R-:W-:-:S04]  /*3db0*/  ULEA UR7, UR37, UR7, 0x18 ;  /* 0x0000000725077291 */ /* 0x000fc8000f8ec0ff */
[----:B------:R-:W3:Y:S01]  /*3dc0*/  LDC R2, c[0x0][0xb0c] ;  /* 0x0002c300ff027b82 */ /* 0x000ee20000000800 */
[----:B------:R-:W-:Y:S02]  /*3dd0*/  UIADD3 UR13, UPT, UPT, UR7, 0x58, URZ ;  /* 0x00000058070d7890 */ /* 0x000fe4000fffe0ff */
[----:B--2---:R-:W-:Y:S02]  /*3de0*/  UISETP.NE.U32.AND UP2, UPT, UR8, URZ, UPT ;  /* 0x000000ff0800728c */ /* 0x004fe4000bf45070 */
[----:B------:R-:W-:Y:S02]  /*3df0*/  UIADD3 UR33, UPT, UPT, UR7, 0x40, URZ ;  /* 0x0000004007217890 */ /* 0x000fe4000fffe0ff */
[----:B----4-:R-:W-:Y:S01]  /*3e00*/  UISETP.NE.U32.AND UP3, UPT, UR4, URZ, UPT ;  /* 0x000000ff0400728c */ /* 0x010fe2000bf65070 */
[----:B------:R-:W2:Y:S01]  /*3e10*/  LDC R18, c[0x0][0xb20] ;  /* 0x0002c800ff127b82 */ /* 0x000ea20000000800 */
[----:B-1----:R-:W-:Y:S01]  /*3e20*/  ISETP.NE.AND P1, PT, R0, 0x1, PT ;  /* 0x000000010000780c */ /* 0x002fe20003f25270 */
[----:B------:R-:W-:-:S02]  /*3e30*/  UISETP.NE.AND.EX UP2, UPT, UR9, URZ, UPT, UP2 ;  /* 0x000000ff0900728c */ /* 0x000fc4000bf45320 */
[----:B------:R-:W-:Y:S02]  /*3e40*/  UIADD3 UR25, UPT, UPT, UR7, 0x48, URZ ;  /* 0x0000004807197890 */ /* 0x000fe4000fffe0ff */
[----:B------:R-:W-:Y:S02]  /*3e50*/  UIADD3 UR17, UPT, UPT, UR7, 0x50, URZ ;  /* 0x0000005007117890 */ /* 0x000fe4000fffe0ff */
[----:B------:R-:W1:Y:S01]  /*3e60*/  LDC.64 R36, c[0x0][0x348] ;  /* 0x0000d200ff247b82 */ /* 0x000e620000000a00 */
[----:B------:R-:W-:Y:S02]  /*3e70*/  UPRMT UR13, UR37, 0x654, UR13 ;  /* 0x00000654250d7896 */ /* 0x000fe4000800000d */
[----:B------:R-:W-:-:S05]  /*3e80*/  UISETP.NE.AND.EX UP3, UPT, UR5, URZ, UPT, UP3 ;  /* 0x000000ff0500728c */ /* 0x000fca000bf65330 */
[----:B------:R-:W4:Y:S08]  /*3e90*/  LDC.64 R16, c[0x0][0xb10] ;  /* 0x0002c400ff107b82 */ /* 0x000f300000000a00 */
[----:B------:R-:W1:Y:S08]  /*3ea0*/  LDC.64 R6, c[0x0][0xb18] ;  /* 0x0002c600ff067b82 */ /* 0x000e700000000a00 */
[----:B------:R-:W1:Y:S08]  /*3eb0*/  LDC.64 R4, c[0x0][0xb28] ;  /* 0x0002ca00ff047b82 */ /* 0x000e700000000a00 */
[----:B--23--:R-:W1:Y:S02]  /*3ec0*/  LDC R22, c[0x0][0x374] ;  /* 0x0000dd00ff167b82 */ /* 0x00ce640000000800 */
.L_x_78:
[----:B------:R-:W-:Y:S02]  /*3ed0*/  LEA R0, R27, UR7, 0x3 ;  /* 0x000000071b007c11 */ /* 0x000fe4000f8e18ff */
[----:B------:R-:W-:Y:S02]  /*3ee0*/  SHF.L.U32 R3, R25, 0x1f, RZ ;  /* 0x0000001f19037819 */ /* 0x000fe400000006ff */
[----:B------:R-:W-:Y:S02]  /*3ef0*/  LEA R28, R27, UR7, 0x4 ;  /* 0x000000071b1c7c11 */ /* 0x000fe4000f8e20ff */
[----:B--2---:R-:W2:Y:S02]  /*3f00*/  SYNCS.PHASECHK.TRANS64.TRYWAIT P0, [R0+URZ+0x90], R3 ;  /* 0x00009003000075a7 */ /* 0x004ea400080011ff */
[----:B--2---:R-:W-:Y:S05]  /*3f10*/  @!P0 BRA `(.L_x_68) ;  /* 0x0000004800348947 */ /* 0x004fea0003800000 */
.L_x_158:
[----:B------:R-:W-:Y:S01]  /*3f20*/  ISETP.GE.AND P0, PT, R26, 0x1, PT ;  /* 0x000000011a00780c */ /* 0x000fe20003f06270 */
[----:B------:R-:W3:Y:S01]  /*3f30*/  LDS.128 R28, [R28+0x120] ;  /* 0x000120001c1c7984 */ /* 0x000ee20000000c00 */
[----:B--2---:R-:W-:Y:S01]  /*3f40*/  VIADD R0, R0, 0xa0 ;  /* 0x000000a000007836 */ /* 0x004fe20000000000 */
[----:B------:R-:W-:Y:S01]  /*3f50*/  @!PT LDS RZ, [RZ] ;  /* 0x00000000fffff984 */ /* 0x000fe20000000800 */
[----:B------:R-:W-:Y:S01]  /*3f60*/  @!PT LDS RZ, [RZ] ;  /* 0x00000000fffff984 */ /* 0x000fe20000000800 */
[----:B------:R-:W-:Y:S01]  /*3f70*/  @!PT LDS RZ, [RZ] ;  /* 0x00000000fffff984 */ /* 0x000fe20000000800 */
[----:B------:R-:W-:Y:S01]  /*3f80*/  @!PT LDS RZ, [RZ] ;  /* 0x00000000fffff984 */ /* 0x000fe20000000800 */
[----:B------:R2:W-:Y:S06]  /*3f90*/  MEMBAR.ALL.CTA ;  /* 0x0000000000007992 */ /* 0x0005ec0000008000 */
[----:B--2---:R-:W2:Y:S01]  /*3fa0*/  FENCE.VIEW.ASYNC.S ;  /* 0x00000000000073c6 */ /* 0x004ea20000000000 */
[----:B------:R-:W-:Y:S04]  /*3fb0*/  PRMT R0, RZ, 0x654, R0 ;  /* 0x00000654ff007816 */ /* 0x000fe80000000000 */
[----:B--2---:R2:W-:Y:S01]  /*3fc0*/  SYNCS.ARRIVE.TRANS64.RED.A1T0 RZ, [R0+URZ], RZ ;  /* 0x000000ff00ff79a7 */ /* 0x0045e200081004ff */
[----:B---3--:R-:W-:Y:S11]  /*3fd0*/  LOP3.LUT P3, RZ, R30, 0x1, RZ, 0xc0, !PT ;  /* 0x000000011eff7812 */ /* 0x008ff6000786c0ff */
[----:B------:R-:W-:Y:S02]  /*3fe0*/  @!UPT UIADD3 URZ, UPT, UPT, URZ, URZ, URZ ;  /* 0x000000fffffff290 */ /* 0x000fe4000fffe0ff */
[----:B------:R-:W-:Y:S02]  /*3ff0*/  @P3 MOV R13, R28 ;  /* 0x0000001c000d3202 */ /* 0x000fe40000000f00 */
[----:B------:R-:W-:Y:S01]  /*4000*/  @P3 LOP3.LUT R8, R29, 0xffff, RZ, 0xc0, !PT ;  /* 0x0000ffff1d083812 */ /* 0x000fe200078ec0ff */
[----:B--2---:R-:W-:Y:S06]  /*4010*/  @!P0 BRA `(.L_x_69) ;  /* 0x0000000000a48947 */ /* 0x004fec0003800000 */
[----:B-1---5:R-:W-:Y:S01]  /*4020*/  IMAD.HI.U32 R33, R22, R7, RZ ;  /* 0x0000000716217227 */ /* 0x022fe200078e00ff */
[----:B------:R-:W-:Y:S02]  /*4030*/  ISETP.NE.AND P0, PT, R6, 0x1, PT ;  /* 0x000000010600780c */ /* 0x000fe40003f05270 */
[----:B------:R-:W-:Y:S01]  /*4040*/  ISETP.NE.AND P2, PT, R26, 0x1, PT ;  /* 0x000000011a00780c */ /* 0x000fe20003f45270 */
[----:B----4-:R-:W-:Y:S01]  /*4050*/  IMAD.HI.U32 R34, R19, R16, RZ ;  /* 0x0000001013227227 */ /* 0x010fe200078e00ff */
[----:B------:R-:W-:Y:S02]  /*4060*/  SHF.R.U32.HI R33, RZ, R18, R33 ;  /* 0x00000012ff217219 */ /* 0x000fe40000011621 */
[----:B------:R-:W-:Y:S01]  /*4070*/  ISETP.NE.AND P4, PT, R2, 0x1, PT ;  /* 0x000000010200780c */ /* 0x000fe20003f85270 */
[----:B------:R-:W-:Y:S01]  /*4080*/  IMAD.HI.U32 R38, R13, R16, RZ ;  /* 0x000000100d267227 */ /* 0x000fe200078e00ff */
[----:B------:R-:W-:Y:S02]  /*4090*/  SHF.R.U32.HI R34, RZ, R17, R34 ;  /* 0x00000011ff227219 */ /* 0x000fe40000011622 */
[----:B------:R-:W-:Y:S01]  /*40a0*/  SEL R3, R22, R33, !P0 ;  /* 0x0000002116037207 */ /* 0x000fe20004000000 */
[C---:B------:R-:W-:Y:S01]  /*40b0*/  IMAD.HI.U32 R33, R8.reuse, R7, RZ ;  /* 0x0000000708217227 */ /* 0x040fe200078e00ff */
[----:B------:R-:W-:Y:S02]  /*40c0*/  SEL R11, R19, R34, !P4 ;  /* 0x00000022130b7207 */ /* 0x000fe40006000000 */
[----:B------:R-:W-:Y:S01]  /*40d0*/  SHF.R.U32.HI R38, RZ, R17, R38 ;  /* 0x00000011ff267219 */ /* 0x000fe20000011626 */
[----:B------:R-:W-:Y:S01]  /*40e0*/  IMAD.HI.U32 R40, R3, R4, RZ ;  /* 0x0000000403287227 */ /* 0x000fe200078e00ff */
[----:B------:R-:W-:Y:S03]  /*40f0*/  SHF.R.U32.HI R33, RZ, R18, R33 ;  /* 0x00000012ff217219 */ /* 0x000fe60000011621 */
[----:B------:R-:W-:Y:S01]  /*4100*/  IMAD.HI.U32 R34, R11, R4, RZ ;  /* 0x000000040b227227 */ /* 0x000fe200078e00ff */
[----:B------:R-:W-:Y:S02]  /*4110*/  @P2 SHF.R.U32.HI R3, RZ, R5, R40 ;  /* 0x00000005ff032219 */ /* 0x000fe40000011628 */
[----:B------:R-:W-:Y:S02]  /*4120*/  SEL R9, R8, R33, !P0 ;  /* 0x0000002108097207 */ /* 0x000fe40004000000 */
[----:B------:R-:W-:Y:S01]  /*4130*/  @P2 SHF.R.U32.HI R11, RZ, R5, R34 ;  /* 0x00000005ff0b2219 */ /* 0x000fe20000011622 */
[C---:B------:R-:W-:Y:S01]  /*4140*/  IMAD R10, R26.reuse, R3, RZ ;  /* 0x000000031a0a7224 */ /* 0x040fe200078e02ff */
[----:B------:R-:W-:Y:S01]  /*4150*/  SEL R3, R13, R38, !P4 ;  /* 0x000000260d037207 */ /* 0x000fe20006000000 */
[C---:B------:R-:W-:Y:S03]  /*4160*/  IMAD.HI.U32 R14, R9.reuse, R4, RZ ;  /* 0x00000004090e7227 */ /* 0x040fe600078e00ff */
[----:B------:R-:W-:Y:S01]  /*4170*/  ISETP.GE.AND P0, PT, R9, R10, PT ;  /* 0x0000000a0900720c */ /* 0x000fe20003f06270 */
[C---:B------:R-:W-:Y:S01]  /*4180*/  IMAD R12, R26.reuse, R11, RZ ;  /* 0x0000000b1a0c7224 */ /* 0x040fe200078e02ff */
[-C--:B------:R-:W-:Y:S04]  /*4190*/  SHF.R.U32.HI R14, RZ, R5.reuse, R14 ;  /* 0x00000005ff0e7219 */ /* 0x080fe8000001160e */
[----:B------:R-:W-:Y:S02]  /*41a0*/  ISETP.GE.OR P0, PT, R3, R12, P0 ;  /* 0x0000000c0300720c */ /* 0x000fe40000706670 */
[----:B------:R-:W-:Y:S05]  /*41b0*/  SEL R15, R9, R14, !P2 ;  /* 0x0000000e090f7207 */ /* 0x000fea0005000000 */
[----:B------:R-:W-:Y:S04]  /*41c0*/  IMAD.MOV R14, RZ, RZ, -R15 ;  /* 0x000000ffff0e7224 */ /* 0x000fe800078e0a0f */
[----:B------:R-:W-:Y:S02]  /*41d0*/  IMAD R14, R26, R14, R9 ;  /* 0x0000000e1a0e7224 */ /* 0x000fe400078e0209 */
[C---:B------:R-:W-:Y:S05]  /*41e0*/  @!P0 IMAD.HI.U32 R10, R3.reuse, R4, RZ ;  /* 0x00000004030a8227 */ /* 0x040fea00078e00ff */
[----:B------:R-:W-:Y:S04]  /*41f0*/  @!P0 SHF.R.U32.HI R10, RZ, R5, R10 ;  /* 0x00000005ff0a8219 */ /* 0x000fe8000001160a */
[----:B------:R-:W-:Y:S01]  /*4200*/  @!P0 SEL R0, R3, R10, !P2 ;  /* 0x0000000a03008207 */ /* 0x000fe20005000000 */
[----:B------:R-:W-:Y:S03]  /*4210*/  IMAD.MOV R10, RZ, RZ, -R3 ;  /* 0x000000ffff0a7224 */ /* 0x000fe600078e0a03 */
[----:B------:R-:W-:Y:S01]  /*4220*/  @!P0 IADD3 R15, PT, PT, R15, -R0, RZ ;  /* 0x800000000f0f8210 */ /* 0x000fe20007ffe0ff */
[----:B------:R-:W-:Y:S01]  /*4230*/  @!P0 IMAD R0, R11, R14, R0 ;  /* 0x0000000e0b008224 */ /* 0x000fe200078e0200 */
[----:B------:R-:W-:Y:S01]  /*4240*/  IADD3 R11, PT, PT, -R9, RZ, RZ ;  /* 0x000000ff090b7210 */ /* 0x000fe20007ffe1ff */
[----:B------:R-:W-:Y:S02]  /*4250*/  IMAD R13, R2, R10, R13 ;  /* 0x0000000a020d7224 */ /* 0x000fe400078e020d */
[----:B------:R-:W-:Y:S02]  /*4260*/  @!P0 IMAD R9, R15, R26, R3 ;  /* 0x0000001a0f098224 */ /* 0x000fe400078e0203 */
[----:B------:R-:W-:Y:S02]  /*4270*/  @!P0 IMAD.MOV.U32 R3, RZ, RZ, R0 ;  /* 0x000000ffff038224 */ /* 0x000fe400078e0000 */
[----:B------:R-:W-:Y:S02]  /*4280*/  IMAD R8, R6, R11, R8 ;  /* 0x0000000b06087224 */ /* 0x000fe400078e0208 */
[----:B------:R-:W-:Y:S02]  /*4290*/  IMAD R13, R3, R2, R13 ;  /* 0x00000002030d7224 */ /* 0x000fe400078e020d */
[----:B------:R-:W-:Y:S02]  /*42a0*/  IMAD R8, R9, R6, R8 ;  /* 0x0000000609087224 */ /* 0x000fe400078e0208 */
.L_x_69:
[----:B------:R-:W-:Y:S05]  /*42b0*/  BRA.U UP1, `(.L_x_70) ;  /* 0x0000000101107547 */ /* 0x000fea000b800000 */
[----:B------:R-:W-:Y:S04]  /*42c0*/  MOV R0, UR6 ;  /* 0x0000000600007c02 */ /* 0x000fe80008000f00 */
[----:B------:R-:W-:Y:S04]  /*42d0*/  SHF.L.U32 R3, R0, 0x1f, RZ ;  /* 0x0000001f00037819 */ /* 0x000fe800000006ff */
[----:B------:R-:W2:Y:S02]  /*42e0*/  SYNCS.PHASECHK.TRANS64.TRYWAIT P0, [UR7+0x88], R3 ;  /* 0x00008803ff0075a7 */ /* 0x000ea40008001107 */
[----:B--2---:R-:W-:Y:S05]  /*42f0*/  @!P0 BRA `(.L_x_71) ;  /* 0x0000004400508947 */ /* 0x004fea0003800000 */
.L_x_70:
[----:B------:R-:W-:Y:S02]  /*4300*/  R2UR UR35, R21 ;  /* 0x00000000152372ca */ /* 0x000fe400000e0000 */
[----:B------:R-:W-:Y:S02]  /*4310*/  R2UR UR34, R20 ;  /* 0x00000000142272ca */ /* 0x000fe400000e0000 */
[----:B------:R-:W-:Y:S02]  /*4320*/  ISETP.NE.U32.AND P2, PT, RZ, UR4, PT ;  /* 0x00000004ff007c0c */ /* 0x000fe4000bf45070 */
[----:B------:R-:W-:Y:S02]  /*4330*/  SHF.L.U32 R12, R32, 0x1f, RZ ;  /* 0x0000001f200c7819 */ /* 0x000fe400000006ff */
[----:B------:R-:W-:Y:S05]  /*4340*/  ISETP.NE.AND.EX P2, PT, RZ, UR5, PT, P2 ;  /* 0x00000005ff007c0c */ /* 0x000fea000bf45320 */
[----:B------:R-:W-:Y:S02]  /*4350*/  USHF.L.U32 UR35, UR35, 0x6, URZ ;  /* 0x0000000623237899 */ /* 0x000fe400080006ff */
[----:B------:R-:W-:Y:S01]  /*4360*/  USHF.L.U32 UR34, UR34, 0x7, URZ ;  /* 0x0000000722227899 */ /* 0x000fe200080006ff */
[----:B------:R-:W-:Y:S11]  /*4370*/  BRA.U !UP3, `(.L_x_72) ;  /* 0x000000010b347547 */ /* 0x000ff6000b800000 */
[----:B------:R-:W-:Y:S01]  /*4380*/  UPLOP3.LUT UP0, UPT, UPT, UPT, UP2, 0x80, 0x8 ;  /* 0x000000000008789c */ /* 0x000fe20003f0f020 */
[----:B--2---:R-:W-:Y:S02]  /*4390*/  HFMA2 R0, -RZ, RZ, 0, 5.9604644775390625e-08 ;  /* 0x00000001ff007431 */ /* 0x004fe400000001ff */
[----:B------:R-:W-:Y:S03]  /*43a0*/  IMAD.MOV.U32 R59, RZ, RZ, 0x1 ;  /* 0x00000001ff3b7424 */ /* 0x000fe600078e00ff */
[----:B------:R-:W-:Y:S05]  /*43b0*/  PLOP3.LUT P0, PT, PT, PT, UP0, 0x80, 0x8 ;  /* 0x000000000008781c */ /* 0x000fea0003f0f008 */
[----:B------:R-:W2:Y:S01]  /*43c0*/  @UP0 LDCU.64 UR10, c[0x0][0x888] ;  /* 0x00011100ff0a07ac */ /* 0x000ea20008000a00 */
[----:B------:R-:W-:Y:S07]  /*43d0*/  @UP0 UIMAD UR8, UR36, UR4, URZ ;  /* 0x00000004240802a4 */ /* 0x000fee000f8e02ff */
[----:B------:R-:W-:Y:S01]  /*43e0*/  @!P0 PRMT R59, R0, 0x7610, R59 ;  /* 0x00007610003b8816 */ /* 0x000fe2000000003b */
[----:B--2---:R-:W-:Y:S03]  /*43f0*/  @UP0 UIMAD.WIDE UR10, UR8, 0x4, UR10 ;  /* 0x00000004080a08a5 */ /* 0x004fe6000f8e020a */
[----:B------:R-:W2:Y:S03]  /*4400*/  @!UP0 LDCU UR8, c[0x0][0x880] ;  /* 0x00011000ff0887ac */ /* 0x000ea60008000800 */
[----:B------:R-:W-:Y:S01]  /*4410*/  IMAD.U32 R10, RZ, RZ, UR10 ;  /* 0x0000000aff0a7e24 */ /* 0x000fe2000f8e00ff */
[----:B------:R-:W-:Y:S05]  /*4420*/  MOV R11, UR11 ;  /* 0x0000000b000b7c02 */ /* 0x000fea0008000f00 */
[----:B-----5:R3:W5:Y:S02]  /*4430*/  @P0 LDG.E R35, desc[UR46][R10.64] ;  /* 0x0000002e0a230981 */ /* 0x020764000c1e1900 */
[----:B--23--:R-:W-:Y:S07]  /*4440*/  @!P0 IMAD.U32 R35, RZ, RZ, UR8 ;  /* 0x00000008ff238e24 */ /* 0x00cfee000f8e00ff */
.L_x_72:
[----:B-----5:R-:W-:Y:S01]  /*4450*/  @!P2 FSETP.EQ.AND P0, PT, R35, RZ, PT ;  /* 0x000000ff2300a20b */ /* 0x020fe20003f02000 */
[----:B------:R-:W-:Y:S01]  /*4460*/  @!UPT UIADD3 URZ, UPT, UPT, URZ, URZ, URZ ;  /* 0x000000fffffff290 */ /* 0x000fe2000fffe0ff */
[----:B------:R-:W-:Y:S11]  /*4470*/  @!P2 BRA `(.L_x_73) ;  /* 0x000000000014a947 */ /* 0x000ff60003800000 */
[----:B------:R-:W-:Y:S02]  /*4480*/  LOP3.LUT P2, RZ, R59, 0xff, RZ, 0xc0, !PT ;  /* 0x000000ff3bff7812 */ /* 0x000fe4000784c0ff */
[----:B------:R-:W-:Y:S04]  /*4490*/  PLOP3.LUT P0, PT, PT, PT, UP0, 0x80, 0x8 ;  /* 0x000000000008781c */ /* 0x000fe80003f0f008 */
[----:B------:R-:W-:Y:S07]  /*44a0*/  PLOP3.LUT P0, PT, P0, PT, PT, 0x8, 0x80 ;  /* 0x000000000080781c */ /* 0x000fee000070e170 */
[----:B------:R-:W-:Y:S11]  /*44b0*/  @P2 FSETP.EQ.AND P0, PT, R35, RZ, PT ;  /* 0x000000ff2300220b */ /* 0x000ff60003f02000 */
[----:B------:R-:W-:Y:S02]  /*44c0*/  @!UPT UIADD3 URZ, UPT, UPT, URZ, URZ, URZ ;  /* 0x000000fffffff290 */ /* 0x000fe4000fffe0ff */
.L_x_73:
[----:B------:R-:W3:Y:S01]  /*44d0*/  SYNCS.PHASECHK.TRANS64.TRYWAIT P2, [UR7+0x60], R12 ;  /* 0x0000600cff0075a7 */ /* 0x000ee20008041107 */
[----:B------:R-:W-:Y:S04]  /*44e0*/  ELECT P4, URZ, PT ;  /* 0x0000000000ff782f */ /* 0x000fe80003880000 */
[----:B------:R-:W-:Y:S11]  /*44f0*/  PLOP3.LUT P4, PT, P0, P4, PT, 0xf2, 0x2f ;  /* 0x00000000002f781c */ /* 0x000ff60000789e72 */
[----:B------:R-:W-:Y:S02]  /*4500*/  @!UPT UIADD3 URZ, UPT, UPT, URZ, URZ, URZ ;  /* 0x000000fffffff290 */ /* 0x000fe4000fffe0ff */
[----:B-1----:R-:W-:Y:S05]  /*4510*/  @!P4 IADD3 R9, P0, PT, R36, 0x580, RZ ;  /* 0x000005802409c810 */ /* 0x002fea0007f1e0ff */
[----:B--2---:R-:W-:Y:S01]  /*4520*/  @!P4 IMAD.X R0, RZ, RZ, R37, P0 ;  /* 0x000000ffff00c224 */ /* 0x004fe200000e0625 */
[----:B---3--:R-:W-:Y:S07]  /*4530*/  @!P2 BRA `(.L_x_74) ;  /* 0x0000004000d8a947 */ /* 0x008fee0003800000 */
.L_x_161:
[----:B------:R-:W-:Y:S01]  /*4540*/  @!P4 R2UR UR8, R0 ;  /* 0x000000000008c2ca */ /* 0x000fe200000e0000 */
[----:B------:R-:W-:Y:S01]  /*4550*/  VOTEU.ALL UP1, P4 ;  /* 0x0000000000ff7886 */ /* 0x000fe20002020000 */
[----:B------:R-:W-:Y:S01]  /*4560*/  @!P4 R2UR UR9, R9 ;  /* 0x000000000909c2ca */ /* 0x000fe200000e0000 */
[----:B------:R-:W-:Y:S01]  /*4570*/  @!P4 IMAD.MOV.U32 R0, RZ, RZ, 0x1000 ;  /* 0x00001000ff00c424 */ /* 0x000fe200078e00ff */
[----:B------:R-:W-:Y:S01]  /*4580*/  UMOV UR10, 0x0 ;  /* 0x00000000000a7882 */ /* 0x000fe20000000000 */
[----:B------:R-:W-:Y:S01]  /*4590*/  UMOV UR11, 0x10000000 ;  /* 0x10000000000b7882 */ /* 0x000fe20000000000 */
[----:B------:R-:W-:Y:S01]  /*45a0*/  @!UP1 UIADD3 UR32, UPT, UPT, UR7, 0x200, URZ ;  /* 0x0000020007209890 */ /* 0x000fe2000fffe0ff */
[----:B------:R-:W-:Y:S01]  /*45b0*/  @!P4 IADD3 R9, P0, PT, R36, 0x580, RZ ;  /* 0x000005802409c810 */ /* 0x000fe20007f1e0ff */
[----:B------:R-:W-:Y:S05]  /*45c0*/  VOTEU.ALL UP1, P4 ;  /* 0x0000000000ff7886 */ /* 0x000fea0002020000 */
[----:B------:R-:W-:Y:S01]  /*45d0*/  IMAD.U32 R11, RZ, RZ, UR8 ;  /* 0x00000008ff0b7e24 */ /* 0x000fe2000f8e00ff */
[----:B------:R-:W-:Y:S01]  /*45e0*/  UPRMT UR8, UR37, 0x654, UR33 ;  /* 0x0000065425087896 */ /* 0x000fe20008000021 */
[----:B------:R-:W-:Y:S03]  /*45f0*/  IMAD.U32 R10, RZ, RZ, UR9 ;  /* 0x00000009ff0a7e24 */ /* 0x000fe6000f8e00ff */
[----:B------:R-:W-:Y:S02]  /*4600*/  @!P4 R2UR UR15, R11 ;  /* 0x000000000b0fc2ca */ /* 0x000fe400000e0000 */
[----:B------:R-:W-:Y:S11]  /*4610*/  @!P4 R2UR UR14, R10 ;  /* 0x000000000a0ec2ca */ /* 0x000ff600000e0000 */
[----:B------:R-:W-:Y:S02]  /*4620*/  @!UPT UIADD3 URZ, UPT, UPT, URZ, URZ, URZ ;  /* 0x000000fffffff290 */ /* 0x000fe4000fffe0ff */
[----:B------:R2:W-:Y:S01]  /*4630*/  @!UP1 UTMALDG.3D [UR32], [UR14], desc[UR10] ;  /* 0x00000a200e0095b4 */ /* 0x0005e20008011000 */
[----:B------:R3:W-:Y:S01]  /*4640*/  @!P4 SYNCS.ARRIVE.TRANS64.RED.A0TR RZ, [UR7+0x40], R0 ;  /* 0x00004000ffffc9a7 */ /* 0x0007e20008300407 */
[----:B------:R-:W-:Y:S01]  /*4650*/  SYNCS.ARRIVE.TRANS64.RED.A1T0 RZ, [UR8], RZ ;  /* 0x000000ffffff79a7 */ /* 0x000fe20008100408 */
[----:B---3--:R-:W-:Y:S01]  /*4660*/  @!P4 IMAD.X R0, RZ, RZ, R37, P0 ;  /* 0x000000ffff00c224 */ /* 0x008fe200000e0625 */
[----:B------:R-:W3:Y:S02]  /*4670*/  SYNCS.PHASECHK.TRANS64.TRYWAIT P2, [UR7+0x68], R12 ;  /* 0x0000680cff0075a7 */ /* 0x000ee40008041107 */
[----:B--23--:R-:W-:Y:S05]  /*4680*/  @!P2 BRA `(.L_x_75) ;  /* 0x00000040009ca947 */ /* 0x00cfea0003800000 */
.L_x_163:
        /* <DEDUP_REMOVED lines=8> */
[----:B------:R-:W-:Y:S01]  /*4710*/  @!UP1 UIADD3 UR24, UPT, UPT, UR7, 0x1200, URZ ;  /* 0x0000120007189890 */ /* 0x000fe2000fffe0ff */
[----:B------:R-:W-:Y:S01]  /*4720*/  VOTEU.ALL UP1, P4 ;  /* 0x0000000000ff7886 */ /* 0x000fe20002020000 */
[----:B------:R-:W-:Y:S01]  /*4730*/  UMOV UR27, UR35 ;  /* 0x00000023001b7c82 */ /* 0x000fe20008000000 */
[----:B------:R-:W-:Y:S02]  /*4740*/  UMOV UR28, UR36 ;  /* 0x00000024001c7c82 */ /* 0x000fe40008000000 */
[----:B------:R-:W-:Y:S01]  /*4750*/  IMAD.U32 R11, RZ, RZ, UR8 ;  /* 0x00000008ff0b7e24 */ /* 0x000fe2000f8e00ff */
[----:B------:R-:W-:Y:S01]  /*4760*/  UPRMT UR8, UR37, 0x654, UR25 ;  /* 0x0000065425087896 */ /* 0x000fe20008000019 */
[----:B------:R-:W-:Y:S02]  /*4770*/  IMAD.U32 R10, RZ, RZ, UR9 ;  /* 0x00000009ff0a7e24 */ /* 0x000fe4000f8e00ff */
[----:B------:R-:W-:Y:S01]  /*4780*/  @!P4 IMAD.X R20, RZ, RZ, R37, P0 ;  /* 0x000000ffff14c224 */ /* 0x000fe200000e0625 */
[----:B------:R-:W-:Y:S02]  /*4790*/  @!P4 R2UR UR15, R11 ;  /* 0x000000000b0fc2ca */ /* 0x000fe400000e0000 */
[----:B------:R-:W-:Y:S11]  /*47a0*/  @!P4 R2UR UR14, R10 ;  /* 0x000000000a0ec2ca */ /* 0x000ff600000e0000 */
[----:B------:R-:W-:Y:S02]  /*47b0*/  @!UPT UIADD3 URZ, UPT, UPT, URZ, URZ, URZ ;  /* 0x000000fffffff290 */ /* 0x000fe4000fffe0ff */
[----:B------:R2:W-:Y:S01]  /*47c0*/  @!UP1 UTMALDG.3D [UR24], [UR14], desc[UR10] ;  /* 0x00000a180e0095b4 */ /* 0x0005e20008011000 */
[----:B------:R2:W-:Y:S01]  /*47d0*/  @!P4 SYNCS.ARRIVE.TRANS64.RED.A0TR RZ, [UR7+0x48], R0 ;  /* 0x00004800ffffc9a7 */ /* 0x0005e20008300407 */
[----:B------:R-:W-:Y:S01]  /*47e0*/  SYNCS.ARRIVE.TRANS64.RED.A1T0 RZ, [UR8], RZ ;  /* 0x000000ffffff79a7 */ /* 0x000fe20008100408 */
[----:B------:R-:W3:Y:S02]  /*47f0*/  SYNCS.PHASECHK.TRANS64.TRYWAIT P2, [UR7+0x70], R12 ;  /* 0x0000700cff0075a7 */ /* 0x000ee40008041107 */
[----:B--23--:R-:W-:Y:S05]  /*4800*/  @!P2 BRA `(.L_x_76) ;  /* 0x000000400054a947 */ /* 0x00cfea0003800000 */
.L_x_165:
[----:B------:R-:W2:Y:S01]  /*4810*/  LDC.64 R14, c[0x0][0xb10] ;  /* 0x0002c400ff0e7b82 */ /* 0x000ea20000000a00 */
[----:B------:R-:W-:Y:S01]  /*4820*/  @!P4 R2UR UR8, R20 ;  /* 0x000000001408c2ca */ /* 0x000fe200000e0000 */
[----:B------:R-:W-:Y:S01]  /*4830*/  VOTEU.ALL UP1, P4 ;  /* 0x0000000000ff7886 */ /* 0x000fe20002020000 */
[----:B------:R-:W-:Y:S01]  /*4840*/  @!P4 R2UR UR9, R21 ;  /* 0x000000001509c2ca */ /* 0x000fe200000e0000 */
[----:B------:R-:W-:Y:S01]  /*4850*/  UMOV UR10, 0x0 ;  /* 0x00000000000a7882 */ /* 0x000fe20000000000 */
[----:B------:R-:W-:Y:S03]  /*4860*/  UMOV UR11, 0x10000000 ;  /* 0x10000000000b7882 */ /* 0x000fe60000000000 */
[----:B------:R-:W3:Y:S01]  /*4870*/  LDC.64 R10, c[0x0][0xb18] ;  /* 0x0002c600ff0a7b82 */ /* 0x000ee20000000a00 */
[----:B------:R-:W-:Y:S01]  /*4880*/  @!UP1 UIADD3 UR18, UPT, UPT, UR34, 0x40, URZ ;  /* 0x0000004022129890 */ /* 0x000fe2000fffe0ff */
[----:B------:R-:W-:Y:S01]  /*4890*/  @P3 SHF.R.U32.HI R24, RZ, 0x10, R29 ;  /* 0x00000010ff183819 */ /* 0x000fe2000001161d */
[----:B------:R-:W-:Y:S01]  /*48a0*/  @!UP1 UIADD3 UR16, UPT, UPT, UR7, 0x2200, URZ ;  /* 0x0000220007109890 */ /* 0x000fe2000fffe0ff */
[----:B------:R-:W-:Y:S01]  /*48b0*/  VIADD R27, R27, 0x1 ;  /* 0x000000011b1b7836 */ /* 0x000fe20000000000 */
[----:B------:R-:W-:Y:S03]  /*48c0*/  VOTEU.ALL UP1, P4 ;  /* 0x0000000000ff7886 */ /* 0x000fe60002020000 */
[----:B------:R-:W5:Y:S01]  /*48d0*/  @!P1 LDC R0, c[0x0][0xb20] ;  /* 0x0002c800ff009b82 */ /* 0x000f620000000800 */
[----:B------:R-:W-:Y:S01]  /*48e0*/  UMOV UR19, UR35 ;  /* 0x0000002300137c82 */ /* 0x000fe20008000000 */
[----:B------:R-:W-:Y:S01]  /*48f0*/  IMAD.U32 R21, RZ, RZ, UR8 ;  /* 0x00000008ff157e24 */ /* 0x000fe2000f8e00ff */
[----:B------:R-:W-:Y:S05]  /*4900*/  UMOV UR20, UR36 ;  /* 0x0000002400147c82 */ /* 0x000fea0008000000 */
[----:B-1----:R-:W1:Y:S01]  /*4910*/  @!P1 LDC R3, c[0x0][0xb0c] ;  /* 0x0002c300ff039b82 */ /* 0x002e620000000800 */
[----:B------:R-:W-:Y:S01]  /*4920*/  IMAD.U32 R20, RZ, RZ, UR9 ;  /* 0x00000009ff147e24 */ /* 0x000fe2000f8e00ff */
[----:B------:R-:W-:Y:S01]  /*4930*/  UPRMT UR8, UR37, 0x654, UR17 ;  /* 0x0000065425087896 */ /* 0x000fe20008000011 */
[----:B------:R-:W-:Y:S03]  /*4940*/  @!P4 R2UR UR15, R21 ;  /* 0x00000000150fc2ca */ /* 0x000fe600000e0000 */
[----:B------:R-:W-:Y:S01]  /*4950*/  @!P4 R2UR UR14, R20 ;  /* 0x00000000140ec2ca */ /* 0x000fe200000e0000 */
[----:B------:R-:W-:Y:S11]  /*4960*/  @!P4 IMAD.MOV.U32 R20, RZ, RZ, 0x1000 ;  /* 0x00001000ff14c424 */ /* 0x000ff600078e00ff */
[----:B------:R-:W-:Y:S01]  /*4970*/  @!UPT UIADD3 URZ, UPT, UPT, URZ, URZ, URZ ;  /* 0x000000fffffff290 */ /* 0x000fe2000fffe0ff */
[----:B------:R1:W-:Y:S01]  /*4980*/  @!UP1 UTMALDG.3D [UR16], [UR14], desc[UR10] ;  /* 0x00000a100e0095b4 */ /* 0x0003e20008011000 */
[----:B------:R1:W-:Y:S02]  /*4990*/  @!P4 SYNCS.ARRIVE.TRANS64.RED.A0TR RZ, [UR7+0x50], R20 ;  /* 0x00005014ffffc9a7 */ /* 0x0003e40008300407 */
[----:B-1----:R-:W-:Y:S01]  /*49a0*/  @!P1 ISETP.NE.AND P2, PT, R3, 0x1, PT ;  /* 0x000000010300980c */ /* 0x002fe20003f45270 */
[C---:B--2---:R-:W-:Y:S01]  /*49b0*/  @!P1 IMAD.HI.U32 R14, R13.reuse, R14, RZ ;  /* 0x0000000e0d0e9227 */ /* 0x044fe200078e00ff */
[----:B---3--:R-:W-:Y:S03]  /*49c0*/  @!P1 ISETP.NE.AND P0, PT, R10, 0x1, PT ;  /* 0x000000010a00980c */ /* 0x008fe60003f05270 */
[C---:B------:R-:W-:Y:S01]  /*49d0*/  @!P1 IMAD.HI.U32 R11, R8.reuse, R11, RZ ;  /* 0x0000000b080b9227 */ /* 0x040fe200078e00ff */
[----:B------:R-:W-:Y:S04]  /*49e0*/  @!P1 SHF.R.U32.HI R14, RZ, R15, R14 ;  /* 0x0000000fff0e9219 */ /* 0x000fe8000001160e */
[----:B-----5:R-:W-:Y:S01]  /*49f0*/  @!P1 SHF.R.U32.HI R9, RZ, R0, R11 ;  /* 0x00000000ff099219 */ /* 0x020fe2000001160b */
[----:B------:R-:W-:Y:S01]  /*4a00*/  SYNCS.ARRIVE.TRANS64.RED.A1T0 RZ, [UR8], RZ ;  /* 0x000000ffffff79a7 */ /* 0x000fe20008100408 */
[----:B------:R-:W-:Y:S02]  /*4a10*/  @!P1 SEL R14, R13, R14, !P2 ;  /* 0x0000000e0d0e9207 */ /* 0x000fe40005000000 */
[----:B------:R-:W-:Y:S01]  /*4a20*/  @!P1 SEL R9, R8, R9, !P0 ;  /* 0x0000000908099207 */ /* 0x000fe20004000000 */
[----:B------:R-:W1:Y:S04]  /*4a30*/  SYNCS.PHASECHK.TRANS64.TRYWAIT P5, [UR7+0x78], R12 ;  /* 0x0000780cff0075a7 */ /* 0x000e6800080a1107 */
[----:B------:R-:W-:Y:S02]  /*4a40*/  @!P1 IMAD.IADD R0, R9, 0x1, -R14 ;  /* 0x0000000109009824 */ /* 0x000fe400078e0a0e */
[----:B------:R-:W-:Y:S02]  /*4a50*/  @!P1 IMAD.IADD R9, R14, 0x1, -R9 ;  /* 0x000000010e099824 */ /* 0x000fe400078e0a09 */
[----:B------:R-:W-:Y:S02]  /*4a60*/  @!P1 IMAD R13, R0, R3, R13 ;  /* 0x00000003000d9224 */ /* 0x000fe400078e020d */
[----:B------:R-:W-:Y:S01]  /*4a70*/  @!P1 IMAD R8, R9, R10, R8 ;  /* 0x0000000a09089224 */ /* 0x000fe200078e0208 */
[----:B-1----:R-:W-:Y:S06]  /*4a80*/  @!P5 BRA `(.L_x_77) ;  /* 0x0000003c00ccd947 */ /* 0x002fec0003800000 */
.L_x_167:
[----:B-1----:R-:W-:Y:S01]  /*4a90*/  @!P4 IADD3 R3, P0, PT, R36, 0x580, RZ ;  /* 0x000005802403c810 */ /* 0x002fe20007f1e0ff */
[----:B------:R-:W-:Y:S01]  /*4aa0*/  VOTEU.ALL UP1, P4 ;  /* 0x0000000000ff7886 */ /* 0x000fe20002020000 */
[----:B------:R-:W-:Y:S01]  /*4ab0*/  UMOV UR18, 0x0 ;  /* 0x0000000000127882 */ /* 0x000fe20000000000 */
[----:B------:R-:W-:Y:S01]  /*4ac0*/  UMOV UR19, 0x10000000 ;  /* 0x1000000000137882 */ /* 0x000fe20000000000 */
[----:B------:R-:W-:Y:S01]  /*4ad0*/  @!P4 R2UR UR9, R3 ;  /* 0x000000000309c2ca */ /* 0x000fe200000e0000 */
[----:B------:R-:W-:Y:S01]  /*4ae0*/  @!P4 IMAD.X R0, RZ, RZ, R37, P0 ;  /* 0x000000ffff00c224 */ /* 0x000fe200000e0625 */
[----:B------:R-:W-:Y:S01]  /*4af0*/  @!UP1 UIADD3 UR10, UPT, UPT, UR34, 0x60, URZ ;  /* 0x00000060220a9890 */ /* 0x000fe2000fffe0ff */
[----:B------:R-:W-:Y:S01]  /*4b00*/  ISETP.NE.AND P0, PT, R27, 0x2, PT ;  /* 0x000000021b00780c */ /* 0x000fe20003f05270 */
[----:B------:R-:W-:Y:S01]  /*4b10*/  UMOV UR11, UR35 ;  /* 0x00000023000b7c82 */ /* 0x000fe20008000000 */
[----:B------:R-:W-:Y:S01]  /*4b20*/  UMOV UR12, UR36 ;  /* 0x00000024000c7c82 */ /* 0x000fe20008000000 */
[----:B------:R-:W-:Y:S01]  /*4b30*/  @!P4 R2UR UR8, R0 ;  /* 0x000000000008c2ca */ /* 0x000fe200000e0000 */
[----:B------:R-:W-:Y:S01]  /*4b40*/  IMAD.IADD R20, R8, 0x1, R58 ;  /* 0x0000000108147824 */ /* 0x000fe200078e023a */
[----:B------:R-:W-:Y:S01]  /*4b50*/  @P3 R2UR UR36, R24 ;  /* 0x00000000182432ca */ /* 0x000fe200000e0000 */
[----:B------:R-:W-:Y:S01]  /*4b60*/  IMAD.IADD R21, R13, 0x1, R60 ;  /* 0x000000010d157824 */ /* 0x000fe200078e023c */
[----:B------:R-:W-:Y:S02]  /*4b70*/  SEL R0, RZ, 0x1, P0 ;  /* 0x00000001ff007807 */ /* 0x000fe40000000000 */
[----:B------:R-:W-:Y:S01]  /*4b80*/  LOP3.LUT R32, R32, 0x1, RZ, 0x3c, !PT ;  /* 0x0000000120207812 */ /* 0x000fe200078e3cff */
[----:B------:R-:W-:Y:S01]  /*4b90*/  IMAD.U32 R10, RZ, RZ, UR9 ;  /* 0x00000009ff0a7e24 */ /* 0x000fe2000f8e00ff */
[----:B------:R-:W-:Y:S01]  /*4ba0*/  @!UP1 UIADD3 UR9, UPT, UPT, UR7, 0x58, URZ ;  /* 0x0000005807099890 */ /* 0x000fe2000fffe0ff */
[----:B------:R-:W-:Y:S02]  /*4bb0*/  LOP3.LUT R25, R25, R0, RZ, 0x3c, !PT ;  /* 0x0000000019197212 */ /* 0x000fe400078e3cff */
[----:B------:R-:W-:Y:S02]  /*4bc0*/  SEL R27, R27, RZ, P0 ;  /* 0x000000ff1b1b7207 */ /* 0x000fe40000000000 */
[----:B------:R-:W-:Y:S01]  /*4bd0*/  IMAD.U32 R11, RZ, RZ, UR8 ;  /* 0x00000008ff0b7e24 */ /* 0x000fe2000f8e00ff */
[----:B------:R-:W-:Y:S01]  /*4be0*/  @!P4 R2UR UR14, R10 ;  /* 0x000000000a0ec2ca */ /* 0x000fe200000e0000 */
[----:B------:R-:W-:Y:S01]  /*4bf0*/  @!UP1 UIADD3 UR8, UPT, UPT, UR7, 0x3200, URZ ;  /* 0x0000320007089890 */ /* 0x000fe2000fffe0ff */
[----:B------:R-:W-:Y:S02]  /*4c00*/  VOTEU.ALL UP1, P4 ;  /* 0x0000000000ff7886 */ /* 0x000fe40002020000 */
[----:B------:R-:W-:Y:S11]  /*4c10*/  @!P4 R2UR UR15, R11 ;  /* 0x000000000b0fc2ca */ /* 0x000ff600000e0000 */
[----:B------:R-:W-:Y:S02]  /*4c20*/  @!UPT UIADD3 URZ, UPT, UPT, URZ, URZ, URZ ;  /* 0x000000fffffff290 */ /* 0x000fe4000fffe0ff */
[----:B------:R2:W-:Y:S01]  /*4c30*/  @!UP1 UTMALDG.3D [UR8], [UR14], desc[UR18] ;  /* 0x000012080e0095b4 */ /* 0x0005e20008011000 */
[----:B------:R2:W-:Y:S01]  /*4c40*/  @!P4 SYNCS.ARRIVE.TRANS64.RED.A0TR RZ, [UR7+0x58], R23 ;  /* 0x00005817ffffc9a7 */ /* 0x0005e20008300407 */
[----:B------:R-:W-:Y:S01]  /*4c50*/  UPLOP3.LUT UP1, UPT, UPT, UPT, UPT, 0x80, 0x8 ;  /* 0x000000000008789c */ /* 0x000fe20003f2f070 */
[----:B------:R-:W-:Y:S01]  /*4c60*/  SYNCS.ARRIVE.TRANS64.RED.A1T0 RZ, [UR13], RZ ;  /* 0x000000ffffff79a7 */ /* 0x000fe2000810040d */
[----:B------:R-:W-:Y:S09]  /*4c70*/  @P3 BRA `(.L_x_78) ;  /* 0xfffffff000943947 */ /* 0x000ff2000383ffff */
[----:B------:R-:W-:-:S04]  /*4c80*/  SHF.L.U32 R3, R32, 0x1f, RZ ;  /* 0x0000001f20037819 */ /* 0x000fc800000006ff */
[----:B------:R-:W1:Y:S02]  /*4c90*/  SYNCS.PHASECHK.TRANS64.TRYWAIT P0, [UR7+0x60], R3 ;  /* 0x00006003ff0075a7 */ /* 0x000e640008001107 */
[----:B-1----:R-:W-:Y:S05]  /*4ca0*/  @!P0 BRA `(.L_x_79) ;  /* 0x0000003c005c8947 */ /* 0x002fea0003800000 */
.L_x_169:
[----:B------:R-:W3:Y:S02]  /*4cb0*/  SYNCS.PHASECHK.TRANS64.TRYWAIT P0, [UR7+0x68], R3 ;  /* 0x00006803ff0075a7 */ /* 0x000ee40008001107 */
[----:B---3--:R-:W-:Y:S05]  /*4cc0*/  @!P0 BRA `(.L_x_80) ;  /* 0x0000003c006c8947 */ /* 0x008fea0003800000 */
.L_x_171:
[----:B------:R-:W3:Y:S02]  /*4cd0*/  SYNCS.PHASECHK.TRANS64.TRYWAIT P0, [UR7+0x70], R3 ;  /* 0x00007003ff0075a7 */ /* 0x000ee40008001107 */
[----:B---3--:R-:W-:Y:S05]  /*4ce0*/  @!P0 BRA `(.L_x_81) ;  /* 0x0000003c007c8947 */ /* 0x008fea0003800000 */
.L_x_173:
[----:B-1----:R-:W-:-:S07]  /*4cf0*/  MOV R0, UR7 ;  /* 0x0000000700007c02 */ /* 0x002fce0008000f00 */
.L_x_82:
[----:B-1----:R-:W-:-:S04]  /*4d00*/  SHF.L.U32 R3, R32, 0x1f, RZ ;  /* 0x0000001f20037819 */ /* 0x002fc800000006ff */
[----:B------:R1:W3:Y:S03]  /*4d10*/  SYNCS.PHASECHK.TRANS64.TRYWAIT P0, [R0+URZ+0x78], R3 ;  /* 0x00007803000075a7 */ /* 0x0002e600080011ff */
[----:B---3--:R-:W-:Y:S05]  /*4d20*/  @!P0 NANOSLEEP.SYNCS 0x989680 ;  /* 0x009896800000895d */ /* 0x008fea0003900000 */
[----:B------:R-:W3:Y:S02]  /*4d30*/  @!P0 SYNCS.PHASECHK.TRANS64 P0, [R0+URZ+0x78], R3 ;  /* 0x00007803000085a7 */ /* 0x000ee400080010ff */
[----:B--23--:R-:W-:Y:S05]  /*4d40*/  @P0 EXIT ;  /* 0x000000000000094d */ /* 0x00cfea0003800000 */
[----:B------:R-:W-:Y:S05]  /*4d50*/  BRA `(.L_x_82) ;  /* 0xfffffffc00e87947 */ /* 0x000fea000383ffff */
.L_x_67:
[----:B------:R-:W-:-:S06]  /*4d60*/  UISETP.GE.AND UP1, UPT, UR8, 0x4, UPT ;  /* 0x000000040800788c */ /* 0x000fcc000bf26270 */
[----:B------:R-:W-:-:S13]  /*4d70*/  PLOP3.LUT P0, PT, PT, PT, UP1, 0x80, 0x8 ;  /* 0x000000000008781c */ /* 0x000fda0003f0f018 */
[----:B------:R-:W-:Y:S05]  /*4d80*/  @!P0 EXIT ;  /* 0x000000000000894d */ /* 0x000fea0003800000 */
[----:B------:R-:W-:Y:S01]  /*4d90*/  BAR.SYNC.DEFER_BLOCKING 0x6, 0xa0 ;  /* 0x0182800000007b1d */ /* 0x000fe20000010000 */
[C---:B------:R-:W-:Y:S01]  /*4da0*/  IMAD.SHL.U32 R7, R72.reuse, 0x20, RZ ;  /* 0x0000002048077824 */ /* 0x040fe200078e00ff */
[----:B------:R-:W-:Y:S01]  /*4db0*/  SHF.R.U32.HI R0, RZ, 0x1, R72 ;  /* 0x00000001ff007819 */ /* 0x000fe20000011648 */
[C---:B------:R-:W-:Y:S01]  /*4dc0*/  IMAD.SHL.U32 R64, R72.reuse, 0x10, RZ ;  /* 0x0000001048407824 */ /* 0x040fe200078e00ff */
[C---:B------:R-:W-:Y:S01]  /*4dd0*/  LOP3.LUT P0, RZ, R72.reuse, 0x4, RZ, 0xc0, !PT ;  /* 0x0000000448ff7812 */ /* 0x040fe2000780c0ff */
[----:B------:R-:W-:Y:S01]  /*4de0*/  IMAD.U32 R32, R72, 0x10000, RZ ;  /* 0x0001000048207824 */ /* 0x000fe200078e00ff */
[----:B------:R-:W-:Y:S02]  /*4df0*/  UMOV UR48, 0x400 ;  /* 0x0000040000307882 */ /* 0x000fe40000000000 */
[----:B------:R-:W1:Y:S01]  /*4e00*/  LDC R63, c[0x0][0x370] ;  /* 0x0000dc00ff3f7b82 */ /* 0x000e620000000800 */
[----:B------:R-:W-:Y:S01]  /*4e10*/  ULEA UR48, UR37, UR48, 0x18 ;  /* 0x0000003025307291 */ /* 0x000fe2000f8ec0ff */
[----:B------:R-:W-:Y:S01]  /*4e20*/  LOP3.LUT R5, R7, 0xc0, RZ, 0xc0, !PT ;  /* 0x000000c007057812 */ /* 0x000fe200078ec0ff */
[----:B------:R-:W-:Y:S01]  /*4e30*/  IMAD.MOV.U32 R71, RZ, RZ, 0x20 ;  /* 0x00000020ff477424 */ /* 0x000fe200078e00ff */
[----:B------:R-:W-:Y:S01]  /*4e40*/  LOP3.LUT R64, R64, 0x600, RZ, 0xc0, !PT ;  /* 0x0000060040407812 */ /* 0x000fe200078ec0ff */
[----:B------:R-:W-:Y:S01]  /*4e50*/  UIADD3 UR4, UPT, UPT, UR48, 0x200, URZ ;  /* 0x0000020030047890 */ /* 0x000fe2000fffe0ff */
[----:B------:R-:W-:Y:S01]  /*4e60*/  LOP3.LUT R0, R5, 0x8, R0, 0xf8, !PT ;  /* 0x0000000805007812 */ /* 0x000fe200078ef800 */
[----:B------:R-:W-:Y:S01]  /*4e70*/  IMAD.SHL.U32 R5, R72, 0x4, RZ ;  /* 0x0000000448057824 */ /* 0x000fe200078e00ff */
[----:B------:R-:W2:Y:S01]  /*4e80*/  LDC R28, c[0x0][0xb0c] ;  /* 0x0002c300ff1c7b82 */ /* 0x000ea20000000800 */
[----:B------:R-:W-:Y:S01]  /*4e90*/  LOP3.LUT R64, R64, 0x20, R7, 0xf8, !PT ;  /* 0x0000002040407812 */ /* 0x000fe200078ef807 */
[----:B------:R-:W-:Y:S01]  /*4ea0*/  IMAD.MOV.U32 R70, RZ, RZ, 0x1 ;  /* 0x00000001ff467424 */ /* 0x000fe200078e00ff */
[----:B------:R-:W-:Y:S01]  /*4eb0*/  LOP3.LUT R32, R32, 0x600000, RZ, 0xc0, !PT ;  /* 0x0060000020207812 */ /* 0x000fe200078ec0ff */
[----:B------:R-:W-:Y:S01]  /*4ec0*/  IMAD.MOV.U32 R30, RZ, RZ, RZ ;  /* 0x000000ffff1e7224 */ /* 0x000fe200078e00ff */
[----:B------:R-:W-:-:S02]  /*4ed0*/  LOP3.LUT R5, R0, 0x18, R5, 0x78, !PT ;  /* 0x0000001800057812 */ /* 0x000fc400078e7805 */
[----:B------:R-:W-:Y:S02]  /*4ee0*/  CS2R R68, SRZ ;  /* 0x0000000000447805 */ /* 0x000fe4000001ff00 */
[----:B------:R-:W-:Y:S01]  /*4ef0*/  LOP3.LUT R64, R64, 0x100, R7, 0xf8, !PT ;  /* 0x0000010040407812 */ /* 0x000fe200078ef807 */
[----:B------:R-:W4:Y:S01]  /*4f00*/  LDC R61, c[0x0][0xb20] ;  /* 0x0002c800ff3d7b82 */ /* 0x000f220000000800 */
[----:B------:R-:W3:Y:S01]  /*4f10*/  LDS R3, [UR48+0x140] ;  /* 0x00014030ff037984 */ /* 0x000ee20008000800 */
[----:B------:R-:W-:Y:S01]  /*4f20*/  LOP3.LUT R72, R72, 0x60, RZ, 0xc0, !PT ;  /* 0x0000006048487812 */ /* 0x000fe200078ec0ff */
[----:B------:R-:W-:Y:S01]  /*4f30*/  IMAD.MOV.U32 R75, RZ, RZ, RZ ;  /* 0x000000ffff4b7224 */ /* 0x000fe200078e00ff */
[----:B------:R-:W-:Y:S01]  /*4f40*/  LOP3.LUT R64, R64, R5, RZ, 0xfc, !PT ;  /* 0x0000000540407212 */ /* 0x000fe200078efcff */
[----:B------:R-:W-:Y:S01]  /*4f50*/  IMAD.U32 R66, RZ, RZ, UR4 ;  /* 0x00000004ff427e24 */ /* 0x000fe2000f8e00ff */
[----:B------:R-:W-:Y:S01]  /*4f60*/  SEL R71, R71, 0xffffffe0, !P0 ;  /* 0xffffffe047477807 */ /* 0x000fe20004000000 */
[----:B------:R-:W1:Y:S01]  /*4f70*/  LDCU.64 UR52, c[0x0][0x348] ;  /* 0x00006900ff3477ac */ /* 0x000e620008000a00 */
[----:B------:R-:W1:Y:S01]  /*4f80*/  LDC R27, c[0x0][0xb30] ;  /* 0x0002cc00ff1b7b82 */ /* 0x000e620000000800 */
[----:B------:R-:W1:Y:S01]  /*4f90*/  LDCU.64 UR38, c[0x0][0x888] ;  /* 0x00011100ff2677ac */ /* 0x000e620008000a00 */
[----:B------:R-:W1:Y:S06]  /*4fa0*/  LDCU.64 UR44, c[0x0][0x890] ;  /* 0x00011200ff2c77ac */ /* 0x000e6c0008000a00 */
[----:B------:R-:W1:Y:S01]  /*4fb0*/  LDC.64 R56, c[0x0][0xb10] ;  /* 0x0002c400ff387b82 */ /* 0x000e620000000a00 */
[----:B------:R-:W-:Y:S01]  /*4fc0*/  UMOV UR49, URZ ;  /* 0x000000ff00317c82 */ /* 0x000fe20008000000 */
[----:B------:R-:W-:-:S06]  /*4fd0*/  UMOV UR51, URZ ;  /* 0x000000ff00337c82 */ /* 0x000fcc0008000000 */
[----:B------:R-:W1:Y:S08]  /*4fe0*/  LDC.64 R24, c[0x0][0xb18] ;  /* 0x0002c600ff187b82 */ /* 0x000e700000000a00 */
[----:B------:R-:W1:Y:S08]  /*4ff0*/  LDC.64 R22, c[0x0][0xb28] ;  /* 0x0002ca00ff167b82 */ /* 0x000e700000000a00 */
[----:B------:R-:W1:Y:S01]  /*5000*/  LDC.64 R54, c[0x0][0x8b0] ;  /* 0x00022c00ff367b82 */ /* 0x000e620000000a00 */
[----:B---3--:R-:W-:-:S07]  /*5010*/  IMAD.IADD R32, R3, 0x1, R32 ;  /* 0x0000000103207824 */ /* 0x008fce00078e0220 */
[----:B------:R-:W3:Y:S08]  /*5020*/  LDC.64 R52, c[0x0][0x8a8] ;  /* 0x00022a00ff347b82 */ /* 0x000ef00000000a00 */
[----:B--2-4-:R-:W1:Y:S02]  /*5030*/  LDC R62, c[0x0][0x374] ;  /* 0x0000dd00ff3e7b82 */ /* 0x014e640000000800 */
.L_x_126:
[C---:B------:R-:W-:Y:S02]  /*5040*/  LEA R0, R75.reuse, UR48, 0x3 ;  /* 0x000000304b007c11 */ /* 0x040fe4000f8e18ff */
[----:B------:R-:W-:Y:S02]  /*5050*/  SHF.L.U32 R3, R68, 0x1f, RZ ;  /* 0x0000001f44037819 */ /* 0x000fe400000006ff */
[----:B------:R-:W-:Y:S02]  /*5060*/  LEA R16, R75, UR48, 0x4 ;  /* 0x000000304b107c11 */ /* 0x000fe4000f8e20ff */
[----:B------:R-:W2:Y:S02]  /*5070*/  SYNCS.PHASECHK.TRANS64.TRYWAIT P0, [R0+URZ+0x90], R3 ;  /* 0x00009003000075a7 */ /* 0x000ea400080011ff */
[----:B-12---:R-:W-:Y:S05]  /*5080*/  @!P0 BRA `(.L_x_83) ;  /* 0x0000003800ac8947 */ /* 0x006fea0003800000 */
.L_x_174:
[----:B------:R-:W4:Y:S01]  /*5090*/  LDC.64 R12, c[0x0][0xb10] ;  /* 0x0002c400ff0c7b82 */ /* 0x000f220000000a00 */
[----:B------:R-:W3:Y:S01]  /*50a0*/  LDS.128 R16, [R16+0x120] ;  /* 0x0001200010107984 */ /* 0x000ee20000000c00 */
[----:B-1----:R-:W-:Y:S01]  /*50b0*/  ISETP.NE.AND P1, PT, R27, 0x1, PT ;  /* 0x000000011b00780c */ /* 0x002fe20003f25270 */
[----:B--2---:R-:W-:Y:S01]  /*50c0*/  VIADD R0, R0, 0xa0 ;  /* 0x000000a000007836 */ /* 0x004fe20000000000 */
[----:B------:R-:W-:Y:S04]  /*50d0*/  ISETP.GE.AND P0, PT, R26, 0x1, PT ;  /* 0x000000011a00780c */ /* 0x000fe80003f06270 */
[----:B------:R-:W1:Y:S01]  /*50e0*/  LDC.64 R10, c[0x0][0xb18] ;  /* 0x0002c600ff0a7b82 */ /* 0x000e620000000a00 */
[----:B------:R-:W-:Y:S01]  /*50f0*/  PRMT R0, RZ, 0x654, R0 ;  /* 0x00000654ff007816 */ /* 0x000fe20000000000 */
[----:B------:R-:W-:Y:S01]  /*5100*/  @!PT LDS RZ, [RZ] ;  /* 0x00000000fffff984 */ /* 0x000fe20000000800 */
[----:B------:R-:W-:Y:S01]  /*5110*/  @!PT LDS RZ, [RZ] ;  /* 0x00000000fffff984 */ /* 0x000fe20000000800 */
[----:B------:R-:W-:Y:S01]  /*5120*/  @!PT LDS RZ, [RZ] ;  /* 0x00000000fffff984 */ /* 0x000fe20000000800 */
[----:B------:R-:W-:Y:S01]  /*5130*/  @!PT LDS RZ, [RZ] ;  /* 0x00000000fffff984 */ /* 0x000fe20000000800 */
[----:B------:R2:W-:Y:S06]  /*5140*/  MEMBAR.ALL.CTA ;  /* 0x0000000000007992 */ /* 0x0005ec0000008000 */
[----:B--2---:R-:W2:Y:S01]  /*5150*/  FENCE.VIEW.ASYNC.S ;  /* 0x00000000000073c6 */ /* 0x004ea20000000000 */
[----:B------:R-:W1:Y:S08]  /*5160*/  @!P1 LDC R14, c[0x0][0xb20] ;  /* 0x0002c800ff0e9b82 */ /* 0x000e700000000800 */
[----:B------:R-:W1:Y:S01]  /*5170*/  @!P1 LDC R9, c[0x0][0xb0c] ;  /* 0x0002c300ff099b82 */ /* 0x000e620000000800 */
[----:B--2---:R2:W-:Y:S01]  /*5180*/  SYNCS.ARRIVE.TRANS64.RED.A1T0 RZ, [R0+URZ], RZ ;  /* 0x000000ff00ff79a7 */ /* 0x0045e200081004ff */
[----:B---3--:R-:W-:Y:S04]  /*5190*/  LOP3.LUT P4, RZ, R18, 0x1, RZ, 0xc0, !PT ;  /* 0x0000000112ff7812 */ /* 0x008fe8000788c0ff */
[----:B------:R-:W-:Y:S09]  /*51a0*/  P2R R73, PR, RZ, 0x10 ;  /* 0x00000010ff497803 */ /* 0x000ff20000000000 */
[----:B------:R-:W-:Y:S02]  /*51b0*/  @P4 MOV R31, R16 ;  /* 0x00000010001f4202 */ /* 0x000fe40000000f00 */
[----:B------:R-:W-:Y:S01]  /*51c0*/  @P4 LOP3.LUT R29, R17, 0xffff, RZ, 0xc0, !PT ;  /* 0x0000ffff111d4812 */ /* 0x000fe200078ec0ff */
[----:B--2-4-:R-:W-:Y:S06]  /*51d0*/  @!P0 BRA `(.L_x_84) ;  /* 0x0000000000a48947 */ /* 0x014fec0003800000 */
[----:B------:R-:W-:Y:S01]  /*51e0*/  IMAD.HI.U32 R36, R62, R25, RZ ;  /* 0x000000193e247227 */ /* 0x000fe200078e00ff */
[----:B------:R-:W-:Y:S02]  /*51f0*/  ISETP.NE.AND P0, PT, R24, 0x1, PT ;  /* 0x000000011800780c */ /* 0x000fe40003f05270 */
[----:B------:R-:W-:Y:S01]  /*5200*/  ISETP.NE.AND P2, PT, R26, 0x1, PT ;  /* 0x000000011a00780c */ /* 0x000fe20003f45270 */
[-C--:B------:R-:W-:Y:S01]  /*5210*/  IMAD.HI.U32 R34, R63, R56.reuse, RZ ;  /* 0x000000383f227227 */ /* 0x080fe200078e00ff */
[----:B------:R-:W-:Y:S02]  /*5220*/  SHF.R.U32.HI R37, RZ, R61, R36 ;  /* 0x0000003dff257219 */ /* 0x000fe40000011624 */
[----:B------:R-:W-:Y:S01]  /*5230*/  ISETP.NE.AND P3, PT, R28, 0x1, PT ;  /* 0x000000011c00780c */ /* 0x000fe20003f65270 */
[----:B------:R-:W-:Y:S01]  /*5240*/  IMAD.HI.U32 R40, R29, R25, RZ ;  /* 0x000000191d287227 */ /* 0x000fe200078e00ff */
[----:B------:R-:W-:Y:S02]  /*5250*/  SHF.R.U32.HI R34, RZ, R57, R34 ;  /* 0x00000039ff227219 */ /* 0x000fe40000011622 */
[----:B------:R-:W-:Y:S01]  /*5260*/  SEL R3, R62, R37, !P0 ;  /* 0x000000253e037207 */ /* 0x000fe20004000000 */
[----:B------:R-:W-:Y:S01]  /*5270*/  IMAD.HI.U32 R38, R31, R56, RZ ;  /* 0x000000381f267227 */ /* 0x000fe200078e00ff */
[----:B------:R-:W-:Y:S03]  /*5280*/  SEL R7, R63, R34, !P3 ;  /* 0x000000223f077207 */ /* 0x000fe60005800000 */
[-C--:B------:R-:W-:Y:S01]  /*5290*/  IMAD.HI.U32 R34, R3, R22.reuse, RZ ;  /* 0x0000001603227227 */ /* 0x080fe200078e00ff */
[----:B------:R-:W-:Y:S03]  /*52a0*/  SHF.R.U32.HI R38, RZ, R57, R38 ;  /* 0x00000039ff267219 */ /* 0x000fe60000011626 */
[----:B------:R-:W-:Y:S01]  /*52b0*/  IMAD.HI.U32 R36, R7, R22, RZ ;  /* 0x0000001607247227 */ /* 0x000fe200078e00ff */
[----:B------:R-:W-:Y:S02]  /*52c0*/  @P2 SHF.R.U32.HI R3, RZ, R23, R34 ;  /* 0x00000017ff032219 */ /* 0x000fe40000011622 */
[----:B------:R-:W-:Y:S02]  /*52d0*/  SHF.R.U32.HI R34, RZ, R61, R40 ;  /* 0x0000003dff227219 */ /* 0x000fe40000011628 */
[----:B------:R-:W-:Y:S01]  /*52e0*/  @P2 SHF.R.U32.HI R7, RZ, R23, R36 ;  /* 0x00000017ff072219 */ /* 0x000fe20000011624 */
[C---:B------:R-:W-:Y:S01]  /*52f0*/  IMAD R2, R26.reuse, R3, RZ ;  /* 0x000000031a027224 */ /* 0x040fe200078e02ff */
[----:B------:R-:W-:Y:S02]  /*5300*/  SEL R5, R29, R34, !P0 ;  /* 0x000000221d057207 */ /* 0x000fe40004000000 */
[----:B------:R-:W-:Y:S01]  /*5310*/  SEL R3, R31, R38, !P3 ;  /* 0x000000261f037207 */ /* 0x000fe20005800000 */
[----:B------:R-:W-:Y:S01]  /*5320*/  IMAD R4, R26, R7, RZ ;  /* 0x000000071a047224 */ /* 0x000fe200078e02ff */
[C---:B------:R-:W-:Y:S01]  /*5330*/  ISETP.GE.AND P0, PT, R5.reuse, R2, PT ;  /* 0x000000020500720c */ /* 0x040fe20003f06270 */
[----:B------:R-:W-:Y:S03]  /*5340*/  IMAD.HI.U32 R6, R5, R22, RZ ;  /* 0x0000001605067227 */ /* 0x000fe600078e00ff */
[----:B------:R-:W-:Y:S01]  /*5350*/  ISETP.GE.OR P0, PT, R3, R4, P0 ;  /* 0x000000040300720c */ /* 0x000fe20000706670 */
[----:B------:R-:W-:Y:S01]  /*5360*/  IMAD.MOV R4, RZ, RZ, -R3 ;  /* 0x000000ffff047224 */ /* 0x000fe200078e0a03 */
[-C--:B------:R-:W-:Y:S03]  /*5370*/  SHF.R.U32.HI R6, RZ, R23.reuse, R6 ;  /* 0x00000017ff067219 */ /* 0x080fe60000011606 */
[----:B------:R-:W-:Y:S01]  /*5380*/  IMAD R31, R28, R4, R31 ;  /* 0x000000041c1f7224 */ /* 0x000fe200078e021f */
[----:B------:R-:W-:Y:S05]  /*5390*/  SEL R15, R5, R6, !P2 ;  /* 0x00000006050f7207 */ /* 0x000fea0005000000 */
[----:B------:R-:W-:Y:S02]  /*53a0*/  IMAD.MOV R6, RZ, RZ, -R15 ;  /* 0x000000ffff067224 */ /* 0x000fe400078e0a0f */
[C---:B------:R-:W-:Y:S04]  /*53b0*/  @!P0 IMAD.HI.U32 R2, R3.reuse, R22, RZ ;  /* 0x0000001603028227 */ /* 0x040fe800078e00ff */
[----:B------:R-:W-:Y:S01]  /*53c0*/  IMAD R6, R26, R6, R5 ;  /* 0x000000061a067224 */ /* 0x000fe200078e0205 */
[----:B------:R-:W-:Y:S04]  /*53d0*/  @!P0 SHF.R.U32.HI R2, RZ, R23, R2 ;  /* 0x00000017ff028219 */ /* 0x000fe80000011602 */
[----:B------:R-:W-:Y:S02]  /*53e0*/  @!P0 SEL R0, R3, R2, !P2 ;  /* 0x0000000203008207 */ /* 0x000fe40005000000 */
[----:B------:R-:W-:Y:S02]  /*53f0*/  IADD3 R2, PT, PT, -R5, RZ, RZ ;  /* 0x000000ff05027210 */ /* 0x000fe40007ffe1ff */
[----:B------:R-:W-:Y:S01]  /*5400*/  @!P0 IADD3 R8, PT, PT, R15, -R0, RZ ;  /* 0x800000000f088210 */ /* 0x000fe20007ffe0ff */
[----:B------:R-:W-:Y:S02]  /*5410*/  @!P0 IMAD R0, R7, R6, R0 ;  /* 0x0000000607008224 */ /* 0x000fe400078e0200 */
[----:B------:R-:W-:Y:S02]  /*5420*/  IMAD R29, R24, R2, R29 ;  /* 0x00000002181d7224 */ /* 0x000fe400078e021d */
[----:B------:R-:W-:Y:S02]  /*5430*/  @!P0 IMAD R5, R8, R26, R3 ;  /* 0x0000001a08058224 */ /* 0x000fe400078e0203 */
[----:B------:R-:W-:Y:S04]  /*5440*/  @!P0 IMAD.MOV.U32 R3, RZ, RZ, R0 ;  /* 0x000000ffff038224 */ /* 0x000fe800078e0000 */
[----:B------:R-:W-:Y:S02]  /*5450*/  IMAD R31, R3, R28, R31 ;  /* 0x0000001c031f7224 */ /* 0x000fe400078e021f */
[----:B------:R-:W-:Y:S07]  /*5460*/  IMAD R29, R5, R24, R29 ;  /* 0x00000018051d7224 */ /* 0x000fee00078e021d */
.L_x_84:
[----:B-1----:R-:W-:Y:S01]  /*5470*/  @!P1 ISETP.NE.AND P0, PT, R10, 0x1, PT ;  /* 0x000000010a00980c */ /* 0x002fe20003f05270 */
[----:B------:R-:W-:Y:S01]  /*5480*/  @!P1 IMAD.HI.U32 R3, R29, R11, RZ ;  /* 0x0000000b1d039227 */ /* 0x000fe200078e00ff */
[----:B------:R-:W-:Y:S01]  /*5490*/  R2UR UR42, R21 ;  /* 0x00000000152a72ca */ /* 0x000fe200000e0000 */
[----:B------:R-:W-:Y:S01]  /*54a0*/  BSSY.RECONVERGENT B6, `(.L_x_85) ;  /* 0x0000031000067945 */ /* 0x000fe20003800200 */
[----:B------:R-:W-:Y:S01]  /*54b0*/  R2UR UR41, R20 ;  /* 0x00000000142972ca */ /* 0x000fe200000e0000 */
[----:B------:R-:W-:Y:S01]  /*54c0*/  @!P1 IMAD.HI.U32 R0, R31, R12, RZ ;  /* 0x0000000c1f009227 */ /* 0x000fe200078e00ff */
[----:B------:R-:W-:Y:S02]  /*54d0*/  @!P1 SHF.R.U32.HI R2, RZ, R14, R3 ;  /* 0x0000000eff029219 */ /* 0x000fe40000011603 */
[----:B------:R-:W-:Y:S01]  /*54e0*/  @!P1 ISETP.NE.AND P2, PT, R9, 0x1, PT ;  /* 0x000000010900980c */ /* 0x000fe20003f45270 */
[----:B------:R-:W-:Y:S01]  /*54f0*/  VIADD R75, R75, 0x1 ;  /* 0x000000014b4b7836 */ /* 0x000fe20000000000 */
[----:B------:R-:W-:Y:S02]  /*5500*/  @!P1 SEL R2, R29, R2, !P0 ;  /* 0x000000021d029207 */ /* 0x000fe40004000000 */
[----:B------:R-:W-:Y:S02]  /*5510*/  @!P1 SHF.R.U32.HI R0, RZ, R13, R0 ;  /* 0x0000000dff009219 */ /* 0x000fe40000011600 */
[----:B------:R-:W-:Y:S01]  /*5520*/  LOP3.LUT P0, RZ, R66, 0x1b0, RZ, 0xc0, !PT ;  /* 0x000001b042ff7812 */ /* 0x000fe2000780c0ff */
[----:B------:R-:W-:Y:S01]  /*5530*/  USHF.L.U32 UR42, UR42, 0x6, URZ ;  /* 0x000000062a2a7899 */ /* 0x000fe200080006ff */
[----:B------:R-:W-:Y:S01]  /*5540*/  @!P1 SEL R3, R31, R0, !P2 ;  /* 0x000000001f039207 */ /* 0x000fe20005000000 */
[----:B------:R-:W-:Y:S01]  /*5550*/  USHF.L.U32 UR41, UR41, 0x7, URZ ;  /* 0x0000000729297899 */ /* 0x000fe200080006ff */
[----:B------:R-:W-:Y:S03]  /*5560*/  @P4 SHF.R.U32.HI R67, RZ, 0x10, R17 ;  /* 0x00000010ff434819 */ /* 0x000fe60000011611 */
[----:B------:R-:W-:Y:S02]  /*5570*/  @!P1 IMAD.IADD R0, R2, 0x1, -R3 ;  /* 0x0000000102009824 */ /* 0x000fe400078e0a03 */
[----:B------:R-:W-:Y:S02]  /*5580*/  @!P1 IMAD.IADD R2, R3, 0x1, -R2 ;  /* 0x0000000103029824 */ /* 0x000fe400078e0a02 */
[----:B------:R-:W-:Y:S02]  /*5590*/  @!P1 IMAD R31, R0, R9, R31 ;  /* 0x00000009001f9224 */ /* 0x000fe400078e021f */
[----:B------:R-:W-:Y:S01]  /*55a0*/  @!P1 IMAD R29, R2, R10, R29 ;  /* 0x0000000a021d9224 */ /* 0x000fe200078e021d */
[----:B------:R-:W-:Y:S06]  /*55b0*/  @!P0 BRA `(.L_x_86) ;  /* 0x00000000007c8947 */ /* 0x000fec0003800000 */
[----:B------:R-:W1:Y:S01]  /*55c0*/  LDCU.64 UR8, c[0x4][0x80] ;  /* 0x01001000ff0877ac */ /* 0x000e620008000a00 */
[----:B------:R-:W-:Y:S01]  /*55d0*/  MOV R2, 0x0 ;  /* 0x0000000000027802 */ /* 0x000fe20000000f00 */
[----:B------:R-:W-:Y:S02]  /*55e0*/  HFMA2 R12, -RZ, RZ, 0, 5.9604644775390625e-08 ;  /* 0x00000001ff0c7431 */ /* 0x000fe400000001ff */
[----:B------:R-:W-:Y:S01]  /*55f0*/  IMAD.MOV.U32 R8, RZ, RZ, 0x70 ;  /* 0x00000070ff087424 */ /* 0x000fe200078e00ff */
[----:B------:R2:W3:Y:S01]  /*5600*/  LDC.64 R14, c[0x4][R2] ;  /* 0x01000000020e7b82 */ /* 0x0004e20000000a00 */
[----:B------:R-:W4:Y:S01]  /*5610*/  LDCU.64 UR6, c[0x4][0x88] ;  /* 0x01001100ff0677ac */ /* 0x000f220008000a00 */
[----:B------:R-:W-:Y:S01]  /*5620*/  IMAD.MOV.U32 R13, RZ, RZ, RZ ;  /* 0x000000ffff0d7224 */ /* 0x000fe200078e00ff */
[----:B------:R-:W2:Y:S01]  /*5630*/  LDCU.64 UR4, c[0x4][0x8] ;  /* 0x01000100ff0477ac */ /* 0x000ea20008000a00 */
[----:B-1----:R-:W-:Y:S01]  /*5640*/  MOV R5, UR9 ;  /* 0x0000000900057c02 */ /* 0x002fe20008000f00 */
[----:B------:R-:W-:Y:S01]  /*5650*/  IMAD.U32 R4, RZ, RZ, UR8 ;  /* 0x00000008ff047e24 */ /* 0x000fe2000f8e00ff */
[----:B----4-:R-:W-:Y:S01]  /*5660*/  MOV R7, UR7 ;  /* 0x0000000700077c02 */ /* 0x010fe20008000f00 */
[----:B------:R-:W-:Y:S01]  /*5670*/  IMAD.U32 R6, RZ, RZ, UR6 ;  /* 0x00000006ff067e24 */ /* 0x000fe2000f8e00ff */
[----:B--2---:R-:W-:Y:S01]  /*5680*/  MOV R11, UR5 ;  /* 0x00000005000b7c02 */ /* 0x004fe20008000f00 */
[----:B------:R-:W-:Y:S02]  /*5690*/  IMAD.U32 R10, RZ, RZ, UR4 ;  /* 0x00000004ff0a7e24 */ /* 0x000fe4000f8e00ff */
[----:B------:R-:W-:Y:S07]  /*56a0*/  LEPC R20, `(.L_x_87) ;  /* 0x000000001014794e */ /* 0x000fee0000000000 */
[----:B---3-5:R-:W-:Y:S05]  /*56b0*/  CALL.ABS.NOINC R14 ;  /* 0x000000000e007343 */ /* 0x028fea0003c00000 */
.L_x_87:
[----:B------:R-:W1:Y:S01]  /*56c0*/  LDCU.64 UR8, c[0x4][0x80] ;  /* 0x01001000ff0877ac */ /* 0x000e620008000a00 */
[----:B------:R-:W2:Y:S01]  /*56d0*/  LDC.64 R2, c[0x4][R2] ;  /* 0x0100000002027b82 */ /* 0x000ea20000000a00 */
[----:B------:R-:W-:Y:S02]  /*56e0*/  HFMA2 R12, -RZ, RZ, 0, 5.9604644775390625e-08 ;  /* 0x00000001ff0c7431 */ /* 0x000fe400000001ff */
[----:B------:R-:W-:Y:S02]  /*56f0*/  IMAD.MOV.U32 R8, RZ, RZ, 0x70 ;  /* 0x00000070ff087424 */ /* 0x000fe400078e00ff */
[----:B------:R-:W-:Y:S01]  /*5700*/  IMAD.MOV.U32 R13, RZ, RZ, RZ ;  /* 0x000000ffff0d7224 */ /* 0x000fe200078e00ff */
[----:B------:R-:W3:Y:S01]  /*5710*/  LDCU.64 UR6, c[0x4][0x88] ;  /* 0x01001100ff0677ac */ /* 0x000ee20008000a00 */
[----:B------:R-:W4:Y:S01]  /*5720*/  LDCU.64 UR4, c[0x4][0x8] ;  /* 0x01000100ff0477ac */ /* 0x000f220008000a00 */
[----:B-1----:R-:W-:Y:S02]  /*5730*/  MOV R4, UR8 ;  /* 0x0000000800047c02 */ /* 0x002fe40008000f00 */
[----:B------:R-:W-:Y:S02]  /*5740*/  MOV R5, UR9 ;  /* 0x0000000900057c02 */ /* 0x000fe40008000f00 */
[----:B---3--:R-:W-:Y:S01]  /*5750*/  MOV R7, UR7 ;  /* 0x0000000700077c02 */ /* 0x008fe20008000f00 */
[----:B------:R-:W-:Y:S01]  /*5760*/  IMAD.U32 R6, RZ, RZ, UR6 ;  /* 0x00000006ff067e24 */ /* 0x000fe2000f8e00ff */
[----:B----4-:R-:W-:Y:S01]  /*5770*/  MOV R11, UR5 ;  /* 0x00000005000b7c02 */ /* 0x010fe20008000f00 */
[----:B------:R-:W-:Y:S02]  /*5780*/  IMAD.U32 R10, RZ, RZ, UR4 ;  /* 0x00000004ff0a7e24 */ /* 0x000fe4000f8e00ff */
[----:B------:R-:W-:Y:S07]  /*5790*/  LEPC R20, `(.L_x_86) ;  /* 0x000000001014794e */ /* 0x000fee0000000000 */
[----:B--2---:R-:W-:Y:S05]  /*57a0*/  CALL.ABS.NOINC R2 ;  /* 0x0000000002007343 */ /* 0x004fea0003c00000 */
.L_x_86:
[----:B------:R-:W-:Y:S05]  /*57b0*/  BSYNC.RECONVERGENT B6 ;  /* 0x0000000000067941 */ /* 0x000fea0003800200 */
.L_x_85:
[----:B------:R-:W-:Y:S01]  /*57c0*/  ISETP.NE.U32.AND P4, PT, R54, RZ, PT ;  /* 0x000000ff3600720c */ /* 0x000fe20003f85070 */
[----:B------:R-:W-:Y:S01]  /*57d0*/  UISETP.NE.AND UP2, UPT, UR50, URZ, UPT ;  /* 0x000000ff3200728c */ /* 0x000fe2000bf45270 */
[----:B------:R-:W-:Y:S01]  /*57e0*/  ISETP.NE.U32.AND P2, PT, RZ, UR38, PT ;  /* 0x00000026ff007c0c */ /* 0x000fe2000bf45070 */
[----:B------:R-:W-:Y:S01]  /*57f0*/  UISETP.NE.U32.AND UP1, UPT, UR44, URZ, UPT ;  /* 0x000000ff2c00728c */ /* 0x000fe2000bf25070 */
[----:B------:R-:W-:Y:S01]  /*5800*/  ISETP.NE.AND.EX P4, PT, R55, RZ, PT, P4 ;  /* 0x000000ff3700720c */ /* 0x000fe20003f85340 */
[----:B------:R-:W-:Y:S01]  /*5810*/  UPLOP3.LUT UP0, UPT, UPT, UPT, UPT, 0x40, 0x4 ;  /* 0x000000000004789c */ /* 0x000fe20003f0e870 */
[----:B------:R-:W-:Y:S01]  /*5820*/  ISETP.NE.AND.EX P2, PT, RZ, UR39, PT, P2 ;  /* 0x00000027ff007c0c */ /* 0x000fe2000bf45320 */
[----:B------:R-:W-:Y:S01]  /*5830*/  UISETP.NE.AND.EX UP1, UPT, UR45, URZ, UPT, UP1 ;  /* 0x000000ff2d00728c */ /* 0x000fe2000bf25310 */
[----:B------:R-:W-:Y:S04]  /*5840*/  PLOP3.LUT P1, PT, PT, PT, UP2, 0x80, 0x8 ;  /* 0x000000000008781c */ /* 0x000fe80003f2f028 */
[----:B------:R-:W-:Y:S06]  /*5850*/  @UP2 UPLOP3.LUT UP0, UPT, UPT, UPT, UP1, 0x80, 0x8 ;  /* 0x000000000008289c */ /* 0x000fec0003f0f010 */
[----:B------:R-:W-:Y:S01]  /*5860*/  PLOP3.LUT P0, PT, PT, PT, UP0, 0x80, 0x8 ;  /* 0x000000000008781c */ /* 0x000fe20003f0f008 */
[----:B------:R-:W-:Y:S01]  /*5870*/  @!UPT UIADD3 URZ, UPT, UPT, URZ, URZ, URZ ;  /* 0x000000fffffff290 */ /* 0x000fe2000fffe0ff */
[----:B------:R-:W-:Y:S11]  /*5880*/  BRA.U !UP1, `(.L_x_88) ;  /* 0x0000000109387547 */ /* 0x000ff6000b800000 */
[----:B------:R-:W-:Y:S01]  /*5890*/  UISETP.NE.U32.AND UP0, UPT, UR38, URZ, UPT ;  /* 0x000000ff2600728c */ /* 0x000fe2000bf05070 */
[----:B------:R-:W-:Y:S02]  /*58a0*/  HFMA2 R0, -RZ, RZ, 0, 5.9604644775390625e-08 ;  /* 0x00000001ff007431 */ /* 0x000fe400000001ff */
[----:B------:R-:W-:Y:S01]  /*58b0*/  IMAD.MOV.U32 R59, RZ, RZ, 0x1 ;  /* 0x00000001ff3b7424 */ /* 0x000fe200078e00ff */
[----:B------:R-:W-:Y:S06]  /*58c0*/  UISETP.NE.AND.EX UP0, UPT, UR39, URZ, UPT, UP0 ;  /* 0x000000ff2700728c */ /* 0x000fec000bf05300 */
[----:B------:R-:W-:Y:S05]  /*58d0*/  PLOP3.LUT P3, PT, PT, PT, UP0, 0x80, 0x8 ;  /* 0x000000000008781c */ /* 0x000fea0003f6f008 */
[----:B------:R-:W1:Y:S01]  /*58e0*/  @UP0 LDCU.64 UR6, c[0x0][0x888] ;  /* 0x00011100ff0607ac */ /* 0x000e620008000a00 */
[----:B------:R-:W-:Y:S07]  /*58f0*/  @UP0 UIMAD UR4, UR36, UR44, URZ ;  /* 0x0000002c240402a4 */ /* 0x000fee000f8e02ff */
[----:B------:R-:W-:Y:S01]  /*5900*/  @!P3 PRMT R59, R0, 0x7610, R59 ;  /* 0x00007610003bb816 */ /* 0x000fe2000000003b */
[----:B-1----:R-:W-:Y:S03]  /*5910*/  @UP0 UIMAD.WIDE UR6, UR4, 0x4, UR6 ;  /* 0x00000004040608a5 */ /* 0x002fe6000f8e0206 */
[----:B------:R-:W1:Y:S03]  /*5920*/  @!UP0 LDCU UR4, c[0x0][0x880] ;  /* 0x00011000ff0487ac */ /* 0x000e660008000800 */
[----:B------:R-:W-:Y:S01]  /*5930*/  IMAD.U32 R2, RZ, RZ, UR6 ;  /* 0x00000006ff027e24 */ /* 0x000fe2000f8e00ff */
[----:B------:R-:W-:Y:S05]  /*5940*/  MOV R3, UR7 ;  /* 0x0000000700037c02 */ /* 0x000fea0008000f00 */
[----:B-----5:R2:W5:Y:S02]  /*5950*/  @P3 LDG.E R35, desc[UR46][R2.64] ;  /* 0x0000002e02233981 */ /* 0x020564000c1e1900 */
[----:B-12---:R-:W-:Y:S02]  /*5960*/  @!P3 IMAD.U32 R35, RZ, RZ, UR4 ;  /* 0x00000004ff23be24 */ /* 0x006fe4000f8e00ff */
.L_x_88:
[----:B------:R-:W-:Y:S05]  /*5970*/  @!P4 BRA `(.L_x_89) ;  /* 0x000000000020c947 */ /* 0x000fea0003800000 */
[----:B------:R-:W-:Y:S04]  /*5980*/  ISETP.NE.U32.AND P3, PT, R52, RZ, PT ;  /* 0x000000ff3400720c */ /* 0x000fe80003f65070 */
[----:B------:R-:W-:Y:S11]  /*5990*/  ISETP.NE.AND.EX P3, PT, R53, RZ, PT, P3 ;  /* 0x000000ff3500720c */ /* 0x000ff60003f65330 */
[----:B------:R-:W-:Y:S02]  /*59a0*/  @!UPT UIADD3 URZ, UPT, UPT, URZ, URZ, URZ ;  /* 0x000000fffffff290 */ /* 0x000fe4000fffe0ff */
[----:B------:R-:W1:Y:S01]  /*59b0*/  @P3 LDC.64 R2, c[0x0][0x8a8] ;  /* 0x00022a00ff023b82 */ /* 0x000e620000000a00 */
[----:B------:R-:W-:Y:S04]  /*59c0*/  @P3 IMAD R0, R54, UR36, RZ ;  /* 0x0000002436003c24 */ /* 0x000fe8000f8e02ff */
[----:B-1----:R-:W-:Y:S05]  /*59d0*/  @P3 IMAD.WIDE R2, R0, 0x4, R2 ;  /* 0x0000000400023825 */ /* 0x002fea00078e0202 */
[----:B-----5:R1:W5:Y:S02]  /*59e0*/  @P3 LDG.E R33, desc[UR46][R2.64] ;  /* 0x0000002e02213981 */ /* 0x020364000c1e1900 */
[----:B-1----:R-:W2:Y:S02]  /*59f0*/  @!P3 LDC R33, c[0x0][0x8a0] ;  /* 0x00022800ff21bb82 */ /* 0x002ea40000000800 */
.L_x_89:
[----:B-----5:R-:W-:Y:S01]  /*5a00*/  FSETP.NEU.AND P3, PT, R35, RZ, PT ;  /* 0x000000ff2300720b */ /* 0x020fe20003f6d000 */
[----:B------:R-:W-:Y:S01]  /*5a10*/  IMAD.SHL.U32 R80, R64, 0x2, RZ ;  /* 0x0000000240507824 */ /* 0x000fe200078e00ff */
[----:B------:R-:W-:Y:S01]  /*5a20*/  SEL R7, RZ, 0xffffffff, P2 ;  /* 0xffffffffff077807 */ /* 0x000fe20001000000 */
[----:B------:R-:W-:Y:S01]  /*5a30*/  BSSY B1, `(.L_x_90) ;  /* 0x0000036000017945 */ /* 0x000fe20003800000 */
[----:B------:R-:W-:Y:S01]  /*5a40*/  @P1 LOP3.LUT P2, RZ, R59, 0xff, RZ, 0xc0, !PT ;  /* 0x000000ff3bff1812 */ /* 0x000fe2000784c0ff */
[----:B------:R-:W-:Y:S01]  /*5a50*/  VIADD R78, R80, UR48 ;  /* 0x00000030504e7c36 */ /* 0x000fe20008000000 */
[----:B------:R-:W-:Y:S01]  /*5a60*/  @P1 SEL R2, RZ, 0xffffffff, P3 ;  /* 0xffffffffff021807 */ /* 0x000fe20001800000 */
[----:B------:R-:W-:Y:S01]  /*5a70*/  IMAD.MOV.U32 R81, RZ, RZ, 0x1 ;  /* 0x00000001ff517424 */ /* 0x000fe200078e00ff */
[----:B------:R-:W-:Y:S01]  /*5a80*/  LOP3.LUT R70, R70, 0x1, RZ, 0x3c, !PT ;  /* 0x0000000146467812 */ /* 0x000fe200078e3cff */
[----:B------:R-:W-:Y:S01]  /*5a90*/  IMAD.MOV.U32 R39, RZ, RZ, RZ ;  /* 0x000000ffff277224 */ /* 0x000fe200078e00ff */
[----:B------:R-:W-:Y:S02]  /*5aa0*/  @P0 SEL R2, R7, R2, !P2 ;  /* 0x0000000207020207 */ /* 0x000fe40005000000 */
[----:B------:R-:W-:Y:S02]  /*5ab0*/  CS2R R50, SRZ ;  /* 0x0000000000327805 */ /* 0x000fe4000001ff00 */
[----:B------:R-:W-:Y:S02]  /*5ac0*/  LEA R79, R30, UR48, 0x3 ;  /* 0x000000301e4f7c11 */ /* 0x000fe4000f8e18ff */
[----:B------:R-:W-:Y:S02]  /*5ad0*/  CS2R R48, SRZ ;  /* 0x0000000000307805 */ /* 0x000fe4000001ff00 */
[----:B------:R-:W-:Y:S02]  /*5ae0*/  @P1 LOP3.LUT R2, R2, 0x1, RZ, 0xc0, !PT ;  /* 0x0000000102021812 */ /* 0x000fe400078ec0ff */
[----:B------:R-:W-:Y:S02]  /*5af0*/  CS2R R42, SRZ ;  /* 0x00000000002a7805 */ /* 0x000fe4000001ff00 */
[----:B------:R-:W-:Y:S02]  /*5b00*/  SHF.L.U32 R0, R69, 0x1f, RZ ;  /* 0x0000001f45007819 */ /* 0x000fe400000006ff */
[----:B------:R-:W-:Y:S02]  /*5b10*/  CS2R R40, SRZ ;  /* 0x0000000000287805 */ /* 0x000fe4000001ff00 */
[----:B------:R-:W-:Y:S01]  /*5b20*/  ISETP.NE.U32.OR P5, PT, R2, 0x1, !P1 ;  /* 0x000000010200780c */ /* 0x000fe20004fa5470 */
[----:B------:R-:W-:Y:S01]  /*5b30*/  IMAD.IADD R77, R71, 0x1, R78 ;  /* 0x00000001474d7824 */ /* 0x000fe200078e024e */
[----:B------:R-:W-:Y:S02]  /*5b40*/  PLOP3.LUT P2, PT, PT, PT, UP1, 0x80, 0x8 ;  /* 0x000000000008781c */ /* 0x000fe40003f4f018 */
[----:B------:R-:W-:Y:S02]  /*5b50*/  LEA.HI R5, R30, R30, RZ, 0x1 ;  /* 0x0000001e1e057211 */ /* 0x000fe400078f08ff */
[----:B------:R-:W-:Y:S02]  /*5b60*/  LOP3.LUT P4, R74, R59, 0xff, RZ, 0xc0, !PT ;  /* 0x000000ff3b4a7812 */ /* 0x000fe4000788c0ff */
[----:B------:R-:W-:Y:S01]  /*5b70*/  SEL R2, RZ, 0xffffffff, P3 ;  /* 0xffffffffff027807 */ /* 0x000fe20001800000 */
[C---:B------:R-:W-:Y:S01]  /*5b80*/  IMAD.SHL.U32 R3, R5.reuse, 0x40, RZ ;  /* 0x0000004005037824 */ /* 0x040fe200078e00ff */
[----:B------:R-:W-:Y:S02]  /*5b90*/  LOP3.LUT R5, R5, 0xffe, RZ, 0xc0, !PT ;  /* 0x00000ffe05057812 */ /* 0x000fe400078ec0ff */
[----:B------:R-:W-:Y:S02]  /*5ba0*/  P2R R76, PR, RZ, 0x20 ;  /* 0x00000020ff4c7803 */ /* 0x000fe40000000000 */
[----:B------:R-:W-:Y:S01]  /*5bb0*/  @P5 SHF.L.U32 R4, R70, 0x1f, RZ ;  /* 0x0000001f46045819 */ /* 0x000fe200000006ff */
[----:B------:R-:W-:Y:S01]  /*5bc0*/  IMAD.IADD R34, R30, 0x1, -R5 ;  /* 0x000000011e227824 */ /* 0x000fe200078e0a05 */
[----:B------:R-:W-:Y:S02]  /*5bd0*/  @P2 SEL R2, R7, R2, !P4 ;  /* 0x0000000207022207 */ /* 0x000fe40006000000 */
[----:B------:R-:W1:Y:S01]  /*5be0*/  @P5 SYNCS.PHASECHK.TRANS64.TRYWAIT P1, [UR48+0x40], R4 ;  /* 0x00004004ff0055a7 */ /* 0x000e620008021130 */
[----:B------:R-:W-:Y:S02]  /*5bf0*/  LOP3.LUT R3, R3, 0xffffff80, RZ, 0xc0, !PT ;  /* 0xffffff8003037812 */ /* 0x000fe400078ec0ff */
[----:B------:R-:W-:Y:S03]  /*5c00*/  LOP3.LUT R2, R2, 0x1, RZ, 0xc0, !PT ;  /* 0x0000000102027812 */ /* 0x000fe600078ec0ff */
[----:B------:R-:W-:Y:S01]  /*5c10*/  IMAD.IADD R3, R32, 0x1, R3 ;  /* 0x0000000120037824 */ /* 0x000fe200078e0203 */
[----:B------:R-:W-:Y:S03]  /*5c20*/  ISETP.NE.U32.AND P2, PT, R2, 0x1, PT ;  /* 0x000000010200780c */ /* 0x000fe60003f45070 */
[----:B------:R-:W-:Y:S01]  /*5c30*/  IMAD R34, R34, 0x100000, R3 ;  /* 0x0010000022227824 */ /* 0x000fe200078e0203 */
[----:B------:R-:W-:Y:S01]  /*5c40*/  P2R R82, PR, RZ, 0x4 ;  /* 0x00000004ff527803 */ /* 0x000fe20000000000 */
[----:B------:R3:W4:Y:S01]  /*5c50*/  SYNCS.PHASECHK.TRANS64.TRYWAIT P0, [R79+URZ+0xb0], R0 ;  /* 0x0000b0004f0075a7 */ /* 0x00072200080011ff */
[----:B-1----:R-:W-:Y:S01]  /*5c60*/  @P5 SEL R81, RZ, 0x1, !P1 ;  /* 0x00000001ff515807 */ /* 0x002fe20004800000 */
[----:B---3--:R-:W-:Y:S06]  /*5c70*/  @!P5 BRA `(.L_x_91) ;  /* 0x000000000044d947 */ /* 0x008fec0003800000 */
[----:B------:R-:W-:Y:S01]  /*5c80*/  IMAD.MOV.U32 R50, RZ, RZ, RZ ;  /* 0x000000ffff327224 */ /* 0x000fe200078e00ff */
[----:B------:R-:W-:Y:S01]  /*5c90*/  ISETP.NE.AND P1, PT, R81, RZ, PT ;  /* 0x000000ff5100720c */ /* 0x000fe20003f25270 */
[----:B------:R-:W-:Y:S01]  /*5ca0*/  BSSY B0, `(.L_x_92) ;  /* 0x0000008000007945 */ /* 0x000fe20003800000 */
[----:B------:R-:W-:Y:S02]  /*5cb0*/  CS2R R42, SRZ ;  /* 0x00000000002a7805 */ /* 0x000fe4000001ff00 */
[----:B------:R-:W-:Y:S02]  /*5cc0*/  CS2R R40, SRZ ;  /* 0x0000000000287805 */ /* 0x000fe4000001ff00 */
[----:B------:R-:W-:Y:S07]  /*5cd0*/  CS2R R48, SRZ ;  /* 0x0000000000307805 */ /* 0x000fee000001ff00 */
[----:B------:R-:W-:Y:S05]  /*5ce0*/  @P1 BRA `(.L_x_93) ;  /* 0x00000000000c1947 */ /* 0x000fea0003800000 */
[----:B------:R-:W-:Y:S04]  /*5cf0*/  SHF.L.U32 R3, R70, 0x1f, RZ ;  /* 0x0000001f46037819 */ /* 0x000fe800000006ff */
[----:B------:R-:W1:Y:S02]  /*5d00*/  SYNCS.PHASECHK.TRANS64.TRYWAIT P1, [UR48+0x40], R3 ;  /* 0x00004003ff0075a7 */ /* 0x000e640008021130 */
[----:B-1----:R-:W-:Y:S05]  /*5d10*/  @!P1 BRA `(.L_x_94) ;  /* 0x0000002c009c9947 */ /* 0x002fea0003800000 */
.L_x_93:
[----:B------:R-:W-:Y:S05]  /*5d20*/  BSYNC B0 ;  /* 0x0000000000007941 */ /* 0x000fea0003800000 */
.L_x_92:
[----:B------:R-:W-:Y:S01]  /*5d30*/  ISETP.NE.AND P1, PT, R82, RZ, PT ;  /* 0x000000ff5200720c */ /* 0x000fe20003f25270 */
[----:B------:R-:W-:Y:S11]  /*5d40*/  HFMA2 R39, -RZ, RZ, 0, 5.9604644775390625e-08 ;  /* 0x00000001ff277431 */ /* 0x000ff600000001ff */
[----:B------:R-:W-:Y:S01]  /*5d50*/  @!UPT UIADD3 URZ, UPT, UPT, URZ, URZ, URZ ;  /* 0x000000fffffff290 */ /* 0x000fe2000fffe0ff */
[----:B------:R-:W-:Y:S05]  /*5d60*/  @P1 WARPSYNC.ALL ;  /* 0x0000000000001948 */ /* 0x000fea0003800000 */
[----:B------:R3:W1:Y:S04]  /*5d70*/  @P1 LDSM.16.M88.4 R40, [R80+UR48+0x200] ;  /* 0x000200305028183b */ /* 0x0006680008000200 */
[----:B------:R3:W1:Y:S02]  /*5d80*/  @P1 LDSM.16.M88.4 R48, [R77+0x200] ;  /* 0x000200004d30183b */ /* 0x0006640000000200 */
.L_x_91:
[----:B------:R-:W-:Y:S05]  /*5d90*/  BSYNC B1 ;  /* 0x0000000000017941 */ /* 0x000fea0003800000 */
.L_x_90:
[----:B-1----:R-:W-:Y:S04]  /*5da0*/  SHF.R.U32.HI R2, RZ, 0x15, R34 ;  /* 0x00000015ff027819 */ /* 0x002fe80000011622 */
[----:B------:R-:W-:Y:S01]  /*5db0*/  LOP3.LUT P1, RZ, R2, 0x3, R65, 0x48, !PT ;  /* 0x0000000302ff7812 */ /* 0x000fe20007824841 */
[----:B------:R-:W-:Y:S01]  /*5dc0*/  @!UPT UIADD3 URZ, UPT, UPT, URZ, URZ, URZ ;  /* 0x000000fffffff290 */ /* 0x000fe2000fffe0ff */
[----:B----4-:R-:W-:Y:S11]  /*5dd0*/  @P0 BRA `(.L_x_95) ;  /* 0x0000000000080947 */ /* 0x010ff60003800000 */
[----:B------:R-:W1:Y:S02]  /*5de0*/  SYNCS.PHASECHK.TRANS64.TRYWAIT P0, [R79+URZ+0xb0], R0 ;  /* 0x0000b0004f0075a7 */ /* 0x000e6400080011ff */
[----:B-1----:R-:W-:Y:S05]  /*5df0*/  @!P0 BRA `(.L_x_96) ;  /* 0x0000002c007c8947 */ /* 0x002fea0003800000 */
.L_x_95:
[----:B------:R-:W-:Y:S05]  /*5e00*/  @!P1 BRA `(.L_x_97) ;  /* 0x0000000000409947 */ /* 0x000fea0003800000 */
[----:B------:R-:W4:Y:S01]  /*5e10*/  LDCU.64 UR8, c[0x4][0x70] ;  /* 0x01000e00ff0877ac */ /* 0x000f220008000a00 */
[----:B------:R-:W-:Y:S01]  /*5e20*/  MOV R3, 0x0 ;  /* 0x0000000000037802 */ /* 0x000fe20000000f00 */
[----:B------:R-:W-:Y:S02]  /*5e30*/  HFMA2 R12, -RZ, RZ, 0, 5.9604644775390625e-08 ;  /* 0x00000001ff0c7431 */ /* 0x000fe400000001ff */
[----:B------:R-:W-:Y:S02]  /*5e40*/  IMAD.MOV.U32 R8, RZ, RZ, 0x192 ;  /* 0x00000192ff087424 */ /* 0x000fe400078e00ff */
[----:B------:R-:W-:Y:S01]  /*5e50*/  IMAD.MOV.U32 R13, RZ, RZ, RZ ;  /* 0x000000ffff0d7224 */ /* 0x000fe200078e00ff */
[----:B------:R-:W5:Y:S01]  /*5e60*/  LDCU.64 UR6, c[0x4][0x78] ;  /* 0x01000f00ff0677ac */ /* 0x000f620008000a00 */
[----:B------:R-:W1:Y:S01]  /*5e70*/  LDC.64 R2, c[0x4][R3] ;  /* 0x0100000003027b82 */ /* 0x000e620000000a00 */
[----:B------:R-:W2:Y:S01]  /*5e80*/  LDCU.64 UR4, c[0x4][0x10] ;  /* 0x01000200ff0477ac */ /* 0x000ea20008000a00 */
[----:B----4-:R-:W-:Y:S01]  /*5e90*/  MOV R5, UR9 ;  /* 0x0000000900057c02 */ /* 0x010fe20008000f00 */
[----:B------:R-:W-:Y:S01]  /*5ea0*/  IMAD.U32 R4, RZ, RZ, UR8 ;  /* 0x00000008ff047e24 */ /* 0x000fe2000f8e00ff */
[----:B-----5:R-:W-:Y:S01]  /*5eb0*/  MOV R7, UR7 ;  /* 0x0000000700077c02 */ /* 0x020fe20008000f00 */
[----:B------:R-:W-:Y:S01]  /*5ec0*/  IMAD.U32 R6, RZ, RZ, UR6 ;  /* 0x00000006ff067e24 */ /* 0x000fe2000f8e00ff */
[----:B--2---:R-:W-:Y:S01]  /*5ed0*/  MOV R11, UR5 ;  /* 0x00000005000b7c02 */ /* 0x004fe20008000f00 */
[----:B------:R-:W-:Y:S02]  /*5ee0*/  IMAD.U32 R10, RZ, RZ, UR4 ;  /* 0x00000004ff0a7e24 */ /* 0x000fe4000f8e00ff */
[----:B------:R-:W-:Y:S07]  /*5ef0*/  LEPC R20, `(.L_x_97) ;  /* 0x000000001014794e */ /* 0x000fee0000000000 */
[----:B-1-3--:R-:W-:Y:S05]  /*5f00*/  CALL.ABS.NOINC R2 ;  /* 0x0000000002007343 */ /* 0x00afea0003c00000 */
.L_x_97:
[----:B------:R-:W-:Y:S05]  /*5f10*/  WARPSYNC.ALL ;  /* 0x0000000000007948 */ /* 0x000fea0003800000 */
[----:B------:R-:W-:Y:S01]  /*5f20*/  R2UR UR4, R34 ;  /* 0x00000000220472ca */ /* 0x000fe200000e0000 */
[--C-:B------:R-:W-:Y:S01]  /*5f30*/  HADD2.F32 R20, -RZ, R40.reuse.H0_H0 ;  /* 0x20000028ff147230 */ /* 0x100fe20000004100 */
[----:B------:R-:W-:Y:S01]  /*5f40*/  ISETP.NE.AND P0, PT, R72, RZ, PT ;  /* 0x000000ff4800720c */ /* 0x000fe20003f05270 */
[----:B------:R-:W-:Y:S01]  /*5f50*/  HADD2.F32 R21, -RZ, R40.H1_H1 ;  /* 0x30000028ff157230 */ /* 0x000fe20000004100 */
[----:B------:R-:W-:Y:S01]  /*5f60*/  BSSY.RECONVERGENT B0, `(.L_x_98) ;  /* 0x000004c000007945 */ /* 0x000fe20003800200 */
[----:B------:R-:W-:Y:S02]  /*5f70*/  HADD2.F32 R36, -RZ, R41.H1_H1 ;  /* 0x30000029ff247230 */ /* 0x000fe40000004100 */
[----:B------:R-:W-:Y:S02]  /*5f80*/  HADD2.F32 R37, -RZ, R43.H0_H0 ;  /* 0x2000002bff257230 */ /* 0x000fe40000004100 */
[----:B------:R-:W-:Y:S04]  /*5f90*/  HADD2.F32 R38, -RZ, R51.H1_H1 ;  /* 0x30000033ff267230 */ /* 0x000fe80000004100 */
[----:B------:R-:W1:Y:S02]  /*5fa0*/  LDTM.16dp256bit.x4 R4, tmem[UR4] ;  /* 0x00000004000479ee */ /* 0x000e640008120000 */
[C---:B-12---:R-:W-:Y:S01]  /*5fb0*/  FMUL R0, R33.reuse, R4 ;  /* 0x0000000421007220 */ /* 0x046fe20000400000 */
[C---:B------:R-:W-:Y:S01]  /*5fc0*/  FMUL R2, R33.reuse, R5 ;  /* 0x0000000521027220 */ /* 0x040fe20000400000 */
[C---:B------:R-:W-:Y:S01]  /*5fd0*/  FMUL R3, R33.reuse, R6 ;  /* 0x0000000621037220 */ /* 0x040fe20000400000 */
[----:B------:R-:W-:Y:S01]  /*5fe0*/  FMUL R7, R33, R7 ;  /* 0x0000000721077220 */ /* 0x000fe20000400000 */
[C---:B------:R-:W-:Y:S01]  /*5ff0*/  FFMA R0, R35.reuse, R20, R0 ;  /* 0x0000001423007223 */ /* 0x040fe20000000000 */
[----:B------:R-:W-:Y:S02]  /*6000*/  HADD2.F32 R20, -RZ, R41.H0_H0 ;  /* 0x20000029ff147230 */ /* 0x000fe40000004100 */
[----:B------:R-:W-:Y:S01]  /*6010*/  FFMA R2, R35, R21, R2 ;  /* 0x0000001523027223 */ /* 0x000fe20000000002 */
[--C-:B------:R-:W-:Y:S02]  /*6020*/  HADD2.F32 R21, -RZ, R42.reuse.H0_H0 ;  /* 0x2000002aff157230 */ /* 0x100fe40000004100 */
[C---:B------:R-:W-:Y:S01]  /*6030*/  FMUL R4, R33.reuse, R8 ;  /* 0x0000000821047220 */ /* 0x040fe20000400000 */
[----:B------:R-:W-:Y:S01]  /*6040*/  FMUL R5, R33, R9 ;  /* 0x0000000921057220 */ /* 0x000fe20000400000 */
[C---:B------:R-:W-:Y:S01]  /*6050*/  FFMA R3, R35.reuse, R20, R3 ;  /* 0x0000001423037223 */ /* 0x040fe20000000003 */
[----:B------:R-:W-:Y:S01]  /*6060*/  HADD2.F32 R20, -RZ, R42.H1_H1 ;  /* 0x3000002aff147230 */ /* 0x000fe20000004100 */
[----:B------:R-:W-:Y:S01]  /*6070*/  F2FP.F16.F32.PACK_AB R44, R2, R0 ;  /* 0x00000000022c723e */ /* 0x000fe200000000ff */
[C---:B------:R-:W-:Y:S01]  /*6080*/  FFMA R7, R35.reuse, R36, R7 ;  /* 0x0000002423077223 */ /* 0x040fe20000000007 */
[----:B------:R-:W-:Y:S01]  /*6090*/  FFMA R4, R35, R21, R4 ;  /* 0x0000001523047223 */ /* 0x000fe20000000004 */
[----:B------:R-:W-:Y:S01]  /*60a0*/  FMUL R6, R33, R10 ;  /* 0x0000000a21067220 */ /* 0x000fe20000400000 */
[----:B------:R-:W-:Y:S02]  /*60b0*/  HADD2.F32 R36, -RZ, R43.H1_H1 ;  /* 0x3000002bff247230 */ /* 0x000fe40000004100 */
[----:B------:R-:W-:Y:S01]  /*60c0*/  FFMA R5, R35, R20, R5 ;  /* 0x0000001423057223 */ /* 0x000fe20000000005 */
[----:B------:R-:W-:Y:S01]  /*60d0*/  FMUL R11, R33, R11 ;  /* 0x0000000b210b7220 */ /* 0x000fe20000400000 */
[----:B------:R-:W-:Y:S01]  /*60e0*/  FFMA R6, R35, R37, R6 ;  /* 0x0000002523067223 */ /* 0x000fe20000000006 */
[--C-:B------:R-:W-:Y:S02]  /*60f0*/  HADD2.F32 R20, -RZ, R48.reuse.H0_H0 ;  /* 0x20000030ff147230 */ /* 0x100fe40000004100 */
[----:B------:R-:W-:Y:S01]  /*6100*/  FMUL R8, R33, R12 ;  /* 0x0000000c21087220 */ /* 0x000fe20000400000 */
[----:B------:R-:W-:Y:S01]  /*6110*/  FFMA R11, R35, R36, R11 ;  /* 0x00000024230b7223 */ /* 0x000fe2000000000b */
[----:B------:R-:W-:Y:S02]  /*6120*/  HADD2.F32 R36, -RZ, R48.H1_H1 ;  /* 0x30000030ff247230 */ /* 0x000fe40000004100 */
[C---:B------:R-:W-:Y:S01]  /*6130*/  FMUL R9, R33.reuse, R13 ;  /* 0x0000000d21097220 */ /* 0x040fe20000400000 */
[--C-:B------:R-:W-:Y:S02]  /*6140*/  HADD2.F32 R21, -RZ, R49.reuse.H0_H0 ;  /* 0x20000031ff157230 */ /* 0x100fe40000004100 */
[----:B------:R-:W-:Y:S01]  /*6150*/  FMUL R10, R33, R14 ;  /* 0x0000000e210a7220 */ /* 0x000fe20000400000 */
[C---:B------:R-:W-:Y:S01]  /*6160*/  FFMA R8, R35.reuse, R20, R8 ;  /* 0x0000001423087223 */ /* 0x040fe20000000008 */
[C---:B------:R-:W-:Y:S01]  /*6170*/  FFMA R9, R35.reuse, R36, R9 ;  /* 0x0000002423097223 */ /* 0x040fe20000000009 */
[----:B------:R-:W-:Y:S02]  /*6180*/  HADD2.F32 R20, -RZ, R49.H1_H1 ;  /* 0x30000031ff147230 */ /* 0x000fe40000004100 */
[----:B------:R-:W-:Y:S01]  /*6190*/  FFMA R10, R35, R21, R10 ;  /* 0x00000015230a7223 */ /* 0x000fe2000000000a */
[C---:B------:R-:W-:Y:S01]  /*61a0*/  FMUL R15, R33.reuse, R15 ;  /* 0x0000000f210f7220 */ /* 0x040fe20000400000 */
[--C-:B------:R-:W-:Y:S02]  /*61b0*/  HADD2.F32 R21, -RZ, R50.reuse.H0_H0 ;  /* 0x20000032ff157230 */ /* 0x100fe40000004100 */
[C---:B------:R-:W-:Y:S01]  /*61c0*/  FMUL R12, R33.reuse, R16 ;  /* 0x00000010210c7220 */ /* 0x040fe20000400000 */
[----:B------:R-:W-:Y:S02]  /*61d0*/  HADD2.F32 R36, -RZ, R50.H1_H1 ;  /* 0x30000032ff247230 */ /* 0x000fe40000004100 */
[C---:B------:R-:W-:Y:S01]  /*61e0*/  FMUL R13, R33.reuse, R17 ;  /* 0x00000011210d7220 */ /* 0x040fe20000400000 */
[----:B------:R-:W-:Y:S02]  /*61f0*/  HADD2.F32 R37, -RZ, R51.H0_H0 ;  /* 0x20000033ff257230 */ /* 0x000fe40000004100 */
[----:B------:R-:W-:Y:S01]  /*6200*/  FMUL R14, R33, R18 ;  /* 0x00000012210e7220 */ /* 0x000fe20000400000 */
[----:B------:R-:W-:Y:S01]  /*6210*/  FFMA R15, R35, R20, R15 ;  /* 0x00000014230f7223 */ /* 0x000fe2000000000f */
[----:B------:R-:W-:Y:S01]  /*6220*/  FMUL R19, R33, R19 ;  /* 0x0000001321137220 */ /* 0x000fe20000400000 */
[C---:B------:R-:W-:Y:S01]  /*6230*/  FFMA R12, R35.reuse, R21, R12 ;  /* 0x00000015230c7223 */ /* 0x040fe2000000000c */
[C---:B------:R-:W-:Y:S01]  /*6240*/  FFMA R13, R35.reuse, R36, R13 ;  /* 0x00000024230d7223 */ /* 0x040fe2000000000d */
[C---:B------:R-:W-:Y:S01]  /*6250*/  FFMA R14, R35.reuse, R37, R14 ;  /* 0x00000025230e7223 */ /* 0x040fe2000000000e */
[----:B------:R-:W-:Y:S01]  /*6260*/  FFMA R19, R35, R38, R19 ;  /* 0x0000002623137223 */ /* 0x000fe20000000013 */
[----:B------:R-:W-:Y:S02]  /*6270*/  F2FP.F16.F32.PACK_AB R45, R7, R3 ;  /* 0x00000003072d723e */ /* 0x000fe400000000ff */
[----:B------:R-:W-:Y:S02]  /*6280*/  F2FP.F16.F32.PACK_AB R46, R5, R4 ;  /* 0x00000004052e723e */ /* 0x000fe400000000ff */
[----:B------:R-:W-:Y:S02]  /*6290*/  F2FP.F16.F32.PACK_AB R47, R11, R6 ;  /* 0x000000060b2f723e */ /* 0x000fe400000000ff */
[----:B------:R-:W-:Y:S02]  /*62a0*/  F2FP.F16.F32.PACK_AB R84, R9, R8 ;  /* 0x000000080954723e */ /* 0x000fe400000000ff */
[----:B------:R-:W-:Y:S01]  /*62b0*/  F2FP.F16.F32.PACK_AB R85, R15, R10 ;  /* 0x0000000a0f55723e */ /* 0x000fe200000000ff */
[----:B------:R1:W-:Y:S01]  /*62c0*/  STSM.16.M88.4 [R78+0x200], R44 ;  /* 0x0002002c4e007844 */ /* 0x0003e20000000200 */
[----:B------:R-:W-:Y:S02]  /*62d0*/  F2FP.F16.F32.PACK_AB R86, R13, R12 ;  /* 0x0000000c0d56723e */ /* 0x000fe400000000ff */
[----:B------:R-:W-:Y:S05]  /*62e0*/  F2FP.F16.F32.PACK_AB R87, R19, R14 ;  /* 0x0000000e1357723e */ /* 0x000fea00000000ff */
[----:B------:R1:W-:Y:S01]  /*62f0*/  STSM.16.M88.4 [R77+0x200], R84 ;  /* 0x000200544d007844 */ /* 0x0003e20000000200 */
[----:B------:R-:W-:Y:S01]  /*6300*/  @!PT LDS RZ, [RZ] ;  /* 0x00000000fffff984 */ /* 0x000fe20000000800 */
[----:B------:R-:W-:Y:S01]  /*6310*/  @!PT LDS RZ, [RZ] ;  /* 0x00000000fffff984 */ /* 0x000fe20000000800 */
[----:B------:R-:W-:Y:S01]  /*6320*/  @!PT LDS RZ, [RZ] ;  /* 0x00000000fffff984 */ /* 0x000fe20000000800 */
[----:B------:R-:W-:Y:S01]  /*6330*/  @!PT LDS RZ, [RZ] ;  /* 0x00000000fffff984 */ /* 0x000fe20000000800 */
[----:B------:R2:W-:Y:S07]  /*6340*/  MEMBAR.ALL.CTA ;  /* 0x0000000000007992 */ /* 0x0005ee0000008000 */
[----:B--2---:R-:W2:Y:S02]  /*6350*/  FENCE.VIEW.ASYNC.S ;  /* 0x00000000000073c6 */ /* 0x004ea40000000000 */
[----:B--2---:R-:W-:Y:S06]  /*6360*/  BAR.SYNC.DEFER_BLOCKING 0x1, 0x80 ;  /* 0x0042000000007b1d */ /* 0x004fec0000010000 */
[----:B------:R-:W-:Y:S05]  /*6370*/  @P0 BRA `(.L_x_99) ;  /* 0x0000000000280947 */ /* 0x000fea0003800000 */
[----:B------:R-:W-:Y:S02]  /*6380*/  UIADD3 UR4, UPT, UPT, UR48, 0x200, URZ ;  /* 0x0000020030047890 */ /* 0x000fe4000fffe0ff */
[----:B------:R-:W-:Y:S01]  /*6390*/  UIADD3 UR6, UP0, UPT, UR52, 0x680, URZ ;  /* 0x0000068034067890 */ /* 0x000fe2000ff1e0ff */
[----:B------:R-:W-:Y:S03]  /*63a0*/  UMOV UR43, UR36 ;  /* 0x00000024002b7c82 */ /* 0x000fe60008000000 */
[----:B------:R-:W-:Y:S01]  /*63b0*/  MOV R66, UR4 ;  /* 0x0000000400427c02 */ /* 0x000fe20008000f00 */
[----:B------:R-:W-:Y:S03]  /*63c0*/  UIADD3.X UR7, UPT, UPT, URZ, UR53, URZ, UP0, !UPT ;  /* 0x00000035ff077290 */ /* 0x000fe600087fe4ff */
[----:B------:R-:W-:Y:S11]  /*63d0*/  R2UR UR40, R66 ;  /* 0x00000000422872ca */ /* 0x000ff600000e0000 */
[----:B------:R-:W-:Y:S02]  /*63e0*/  @!UPT UIADD3 URZ, UPT, UPT, URZ, URZ, URZ ;  /* 0x000000fffffff290 */ /* 0x000fe4000fffe0ff */
[----:B------:R2:W-:Y:S01]  /*63f0*/  UTMASTG.3D [UR40], [UR6] ;  /* 0x00000028060073b5 */ /* 0x0005e20008010000 */
[----:B------:R0:W-:Y:S01]  /*6400*/  UTMACMDFLUSH ;  /* 0x00000000000079b7 */ /* 0x0001e20000000000 */
[----:B--2---:R-:W-:Y:S04]  /*6410*/  DEPBAR.LE SB0, 0x1 ;  /* 0x000080400000791a */ /* 0x004fe80000000000 */
.L_x_99:
[----:B------:R-:W-:Y:S05]  /*6420*/  BSYNC.RECONVERGENT B0 ;  /* 0x0000000000007941 */ /* 0x000fea0003800200 */
.L_x_98:
[----:B------:R-:W-:Y:S01]  /*6430*/  BAR.SYNC.DEFER_BLOCKING 0x1, 0x80 ;  /* 0x0042000000007b1d */ /* 0x000fe20000010000 */
[----:B------:R-:W-:Y:S01]  /*6440*/  ISETP.NE.AND P1, PT, R76, RZ, PT ;  /* 0x000000ff4c00720c */ /* 0x000fe20003f25270 */
[----:B------:R-:W-:Y:S01]  /*6450*/  UISETP.NE.AND UP0, UPT, UR49, URZ, UPT ;  /* 0x000000ff3100728c */ /* 0x000fe2000bf05270 */
[----:B------:R-:W-:Y:S11]  /*6460*/  LEA R3, R39, UR48, 0x3 ;  /* 0x0000003027037c11 */ /* 0x000ff6000f8e18ff */
[----:B------:R-:W-:Y:S01]  /*6470*/  @P1 SHF.L.U32 R2, R70, 0x1f, RZ ;  /* 0x0000001f46021819 */ /* 0x000fe200000006ff */
[----:B------:R-:W-:Y:S06]  /*6480*/  BRA.U !UP0, `(.L_x_100) ;  /* 0x0000000108247547 */ /* 0x000fec000b800000 */
[----:B------:R-:W-:Y:S01]  /*6490*/  IMAD.U32 R5, RZ, RZ, UR51 ;  /* 0x00000033ff057e24 */ /* 0x000fe2000f8e00ff */
[----:B------:R-:W-:Y:S01]  /*64a0*/  MOV R0, UR37 ;  /* 0x0000002500007c02 */ /* 0x000fe20008000f00 */
[----:B------:R-:W-:Y:S03]  /*64b0*/  UIADD3 UR51, UPT, UPT, UR51, 0x1, URZ ;  /* 0x0000000133337890 */ /* 0x000fe6000fffe0ff */
[----:B------:R-:W-:Y:S01]  /*64c0*/  @P1 LEA R5, R5, UR48, 0x3 ;  /* 0x0000003005051c11 */ /* 0x000fe2000f8e18ff */
[----:B------:R-:W-:Y:S04]  /*64d0*/  UISETP.NE.AND UP0, UPT, UR51, 0x4, UPT ;  /* 0x000000043300788c */ /* 0x000fe8000bf05270 */
[----:B------:R-:W-:Y:S01]  /*64e0*/  @P1 VIADD R5, R5, 0x60 ;  /* 0x0000006005051836 */ /* 0x000fe20000000000 */
[----:B------:R-:W-:Y:S04]  /*64f0*/  USEL UR51, UR51, URZ, UP0 ;  /* 0x000000ff33337287 */ /* 0x000fe80008000000 */
[----:B------:R-:W-:Y:S04]  /*6500*/  @P1 PRMT R0, R0, 0x654, R5 ;  /* 0x0000065400001816 */ /* 0x000fe80000000005 */
[----:B------:R2:W-:Y:S04]  /*6510*/  @P1 SYNCS.ARRIVE.TRANS64.RED.A1T0 RZ, [R0+URZ], RZ ;  /* 0x000000ff00ff19a7 */ /* 0x0005e800081004ff */
.L_x_100:
[----:B------:R-:W4:Y:S01]  /*6520*/  @P1 SYNCS.PHASECHK.TRANS64.TRYWAIT P0, [R3+URZ+0x40], R2 ;  /* 0x00004002030015a7 */ /* 0x000f2200080011ff */
[----:B------:R-:W-:Y:S01]  /*6530*/  BSSY B1, `(.L_x_101) ;  /* 0x0000013000017945 */ /* 0x000fe20003800000 */
[----:B----4-:R-:W-:Y:S03]  /*6540*/  @P1 SEL R81, RZ, 0x1, !P0 ;  /* 0x00000001ff511807 */ /* 0x010fe60004000000 */
[----:B------:R-:W-:Y:S05]  /*6550*/  @!P1 BRA `(.L_x_102) ;  /* 0x0000000000409947 */ /* 0x000fea0003800000 */
[----:B------:R-:W-:Y:S01]  /*6560*/  ISETP.NE.AND P1, PT, R82, RZ, PT ;  /* 0x000000ff5200720c */ /* 0x000fe20003f25270 */
[----:B------:R-:W-:Y:S01]  /*6570*/  BSSY B0, `(.L_x_103) ;  /* 0x0000009000007945 */ /* 0x000fe20003800000 */
[----:B------:R-:W-:Y:S11]  /*6580*/  ISETP.NE.AND P0, PT, R81, RZ, PT ;  /* 0x000000ff5100720c */ /* 0x000ff60003f05270 */
[----:B------:R-:W-:Y:S05]  /*6590*/  @P1 IMAD R4, R39, 0x1000, R80 ;  /* 0x0000100027041824 */ /* 0x000fea00078e0250 */
[----:B------:R-:W-:Y:S05]  /*65a0*/  @P1 IADD3 R2, PT, PT, R4, UR48, RZ ;  /* 0x0000003004021c10 */ /* 0x000fea000fffe0ff */
[----:B------:R-:W-:Y:S01]  /*65b0*/  @P1 IMAD.IADD R2, R71, 0x1, R2 ;  /* 0x0000000147021824 */ /* 0x000fe200078e0202 */
[----:B------:R-:W-:Y:S06]  /*65c0*/  @P0 BRA `(.L_x_104) ;  /* 0x00000000000c0947 */ /* 0x000fec0003800000 */
[----:B--2---:R-:W-:Y:S04]  /*65d0*/  SHF.L.U32 R0, R70, 0x1f, RZ ;  /* 0x0000001f46007819 */ /* 0x004fe800000006ff */
[----:B------:R-:W2:Y:S02]  /*65e0*/  SYNCS.PHASECHK.TRANS64.TRYWAIT P0, [R3+URZ+0x40], R0 ;  /* 0x00004000030075a7 */ /* 0x000ea400080011ff */
[----:B--2---:R-:W-:Y:S05]  /*65f0*/  @!P0 BRA `(.L_x_105) ;  /* 0x0000002400908947 */ /* 0x004fea0003800000 */
.L_x_104:
[----:B------:R-:W-:Y:S05]  /*6600*/  BSYNC B0 ;  /* 0x0000000000007941 */ /* 0x000fea0003800000 */
.L_x_103:
[----:B------:R-:W-:Y:S02]  /*6610*/  ISETP.NE.AND P0, PT, R82, RZ, PT ;  /* 0x000000ff5200720c */ /* 0x000fe40003f05270 */
[----:B------:R-:W-:Y:S11]  /*6620*/  IADD3 R39, PT, PT, R39, 0x1, RZ ;  /* 0x0000000127277810 */ /* 0x000ff60007ffe0ff */
[----:B------:R-:W-:Y:S05]  /*6630*/  @P0 WARPSYNC.ALL ;  /* 0x0000000000000948 */ /* 0x000fea0003800000 */
[----:B------:R4:W1:Y:S04]  /*6640*/  @P0 LDSM.16.M88.4 R40, [R4+UR48+0x200] ;  /* 0x000200300428083b */ /* 0x0008680008000200 */
[----:B------:R4:W1:Y:S02]  /*6650*/  @P0 LDSM.16.M88.4 R48, [R2+0x200] ;  /* 0x000200000230083b */ /* 0x0008640000000200 */
.L_x_102:
[----:B------:R-:W-:Y:S05]  /*6660*/  BSYNC B1 ;  /* 0x0000000000017941 */ /* 0x000fea0003800000 */
.L_x_101:
[----:B--2---:R-:W-:Y:S05]  /*6670*/  VIADD R0, R34, 0x20 ;  /* 0x0000002022007836 */ /* 0x004fea0000000000 */
[----:B------:R-:W-:Y:S04]  /*6680*/  SHF.R.U32.HI R0, RZ, 0x15, R0 ;  /* 0x00000015ff007819 */ /* 0x000fe80000011600 */
[----:B------:R-:W-:Y:S11]  /*6690*/  LOP3.LUT P0, RZ, R0, 0x3, R65, 0x48, !PT ;  /* 0x0000000300ff7812 */ /* 0x000ff60007804841 */
[----:B------:R-:W-:Y:S02]  /*66a0*/  @!UPT UIADD3 URZ, UPT, UPT, URZ, URZ, URZ ;  /* 0x000000fffffff290 */ /* 0x000fe4000fffe0ff */
[----:B------:R-:W-:Y:S05]  /*66b0*/  @!P0 BRA `(.L_x_106) ;  /* 0x0000000000408947 */ /* 0x000fea0003800000 */
[----:B------:R-:W2:Y:S01]  /*66c0*/  LDCU.64 UR8, c[0x4][0x70] ;  /* 0x01000e00ff0877ac */ /* 0x000ea20008000a00 */
[----:B------:R-:W-:Y:S01]  /*66d0*/  MOV R3, 0x0 ;  /* 0x0000000000037802 */ /* 0x000fe20000000f00 */
[----:B------:R-:W-:Y:S02]  /*66e0*/  HFMA2 R12, -RZ, RZ, 0, 5.9604644775390625e-08 ;  /* 0x00000001ff0c7431 */ /* 0x000fe400000001ff */
[----:B------:R-:W-:Y:S02]  /*66f0*/  IMAD.MOV.U32 R8, RZ, RZ, 0x192 ;  /* 0x00000192ff087424 */ /* 0x000fe400078e00ff */
[----:B------:R-:W-:Y:S01]  /*6700*/  IMAD.MOV.U32 R13, RZ, RZ, RZ ;  /* 0x000000ffff0d7224 */ /* 0x000fe200078e00ff */
[----:B------:R-:W5:Y:S01]  /*6710*/  LDCU.64 UR6, c[0x4][0x78] ;  /* 0x01000f00ff0677ac */ /* 0x000f620008000a00 */
[----:B----4-:R-:W4:Y:S01]  /*6720*/  LDC.64 R2, c[0x4][R3] ;  /* 0x0100000003027b82 */ /* 0x010f220000000a00 */
[----:B------:R-:W3:Y:S01]  /*6730*/  LDCU.64 UR4, c[0x4][0x10] ;  /* 0x01000200ff0477ac */ /* 0x000ee20008000a00 */
[----:B--2---:R-:W-:Y:S01]  /*6740*/  MOV R5, UR9 ;  /* 0x0000000900057c02 */ /* 0x004fe20008000f00 */
[----:B------:R-:W-:Y:S01]  /*6750*/  IMAD.U32 R4, RZ, RZ, UR8 ;  /* 0x00000008ff047e24 */ /* 0x000fe2000f8e00ff */
[----:B-----5:R-:W-:Y:S01]  /*6760*/  MOV R7, UR7 ;  /* 0x0000000700077c02 */ /* 0x020fe20008000f00 */
[----:B------:R-:W-:Y:S01]  /*6770*/  IMAD.U32 R6, RZ, RZ, UR6 ;  /* 0x00000006ff067e24 */ /* 0x000fe2000f8e00ff */
[----:B---3--:R-:W-:Y:S01]  /*6780*/  MOV R11, UR5 ;  /* 0x00000005000b7c02 */ /* 0x008fe20008000f00 */
[----:B------:R-:W-:Y:S02]  /*6790*/  IMAD.U32 R10, RZ, RZ, UR4 ;  /* 0x00000004ff0a7e24 */ /* 0x000fe4000f8e00ff */
[----:B------:R-:W-:Y:S07]  /*67a0*/  LEPC R20, `(.L_x_106) ;  /* 0x000000001014794e */ /* 0x000fee0000000000 */
[----:B-1--4-:R-:W-:Y:S05]  /*67b0*/  CALL.ABS.NOINC R2 ;  /* 0x0000000002007343 */ /* 0x012fea0003c00000 */
.L_x_106:
[----:B------:R-:W-:Y:S01]  /*67c0*/  ISETP.NE.AND P6, PT, R76, RZ, PT ;  /* 0x000000ff4c00720c */ /* 0x000fe20003fc5270 */
[----:B------:R-:W-:Y:S05]  /*67d0*/  WARPSYNC.ALL ;  /* 0x0000000000007948 */ /* 0x000fea0003800000 */
[----:B------:R-:W-:Y:S01]  /*67e0*/  R2UR UR4, R34 ;  /* 0x00000000220472ca */ /* 0x000fe200000e0000 */
[--C-:B-1----:R-:W-:Y:S01]  /*67f0*/  HADD2.F32 R20, -RZ, R40.reuse.H0_H0 ;  /* 0x20000028ff147230 */ /* 0x102fe20000004100 */
[----:B------:R-:W-:Y:S01]  /*6800*/  ISETP.NE.AND P0, PT, R72, RZ, PT ;  /* 0x000000ff4800720c */ /* 0x000fe20003f05270 */
[----:B------:R-:W-:Y:S01]  /*6810*/  HADD2.F32 R21, -RZ, R40.H1_H1 ;  /* 0x30000028ff157230 */ /* 0x000fe20000004100 */
[----:B------:R-:W-:Y:S01]  /*6820*/  MOV R38, UR51 ;  /* 0x0000003300267c02 */ /* 0x000fe20008000f00 */
[--C-:B------:R-:W-:Y:S01]  /*6830*/  HADD2.F32 R36, -RZ, R41.reuse.H1_H1 ;  /* 0x30000029ff247230 */ /* 0x100fe20000004100 */
[----:B------:R-:W-:Y:S01]  /*6840*/  MOV R83, UR37 ;  /* 0x0000002500537c02 */ /* 0x000fe20008000f00 */
[----:B------:R-:W-:Y:S01]  /*6850*/  HADD2.F32 R37, -RZ, R48.H0_H0 ;  /* 0x20000030ff257230 */ /* 0x000fe20000004100 */
[----:B------:R-:W-:Y:S01]  /*6860*/  @P6 LEA R38, R38, UR48, 0x3 ;  /* 0x0000003026266c11 */ /* 0x000fe2000f8e18ff */
[----:B------:R-:W-:Y:S01]  /*6870*/  BSSY.RECONVERGENT B0, `(.L_x_107) ;  /* 0x000004d000007945 */ /* 0x000fe20003800200 */
[----:B------:R-:W-:Y:S02]  /*6880*/  @P6 SHF.L.U32 R88, R70, 0x1f, RZ ;  /* 0x0000001f46586819 */ /* 0x000fe400000006ff */
[----:B------:R-:W-:Y:S01]  /*6890*/  @P6 IADD3 R38, PT, PT, R38, 0x60, RZ ;  /* 0x0000006026266810 */ /* 0x000fe20007ffe0ff */
[----:B----4-:R-:W1:Y:S03]  /*68a0*/  LDTM.16dp256bit.x4 R4, tmem[UR4+0x20] ;  /* 0x00002004000479ee */ /* 0x010e660008120000 */
[----:B------:R-:W-:Y:S02]  /*68b0*/  @P6 PRMT R38, R83, 0x654, R38 ;  /* 0x0000065453266816 */ /* 0x000fe40000000026 */
[----:B------:R-:W-:Y:S01]  /*68c0*/  LEA R83, R39, UR48, 0x3 ;  /* 0x0000003027537c11 */ /* 0x000fe2000f8e18ff */
[C---:B-1----:R-:W-:Y:S01]  /*68d0*/  FMUL R0, R33.reuse, R4 ;  /* 0x0000000421007220 */ /* 0x042fe20000400000 */
[C---:B------:R-:W-:Y:S01]  /*68e0*/  FMUL R2, R33.reuse, R5 ;  /* 0x0000000521027220 */ /* 0x040fe20000400000 */
[C---:B------:R-:W-:Y:S01]  /*68f0*/  FMUL R3, R33.reuse, R6 ;  /* 0x0000000621037220 */ /* 0x040fe20000400000 */
[----:B------:R-:W-:Y:S01]  /*6900*/  FMUL R7, R33, R7 ;  /* 0x0000000721077220 */ /* 0x000fe20000400000 */
[C---:B------:R-:W-:Y:S01]  /*6910*/  FFMA R0, R35.reuse, R20, R0 ;  /* 0x0000001423007223 */ /* 0x040fe20000000000 */
[----:B------:R-:W-:Y:S02]  /*6920*/  HADD2.F32 R20, -RZ, R41.H0_H0 ;  /* 0x20000029ff147230 */ /* 0x000fe40000004100 */
[----:B------:R-:W-:Y:S01]  /*6930*/  FFMA R2, R35, R21, R2 ;  /* 0x0000001523027223 */ /* 0x000fe20000000002 */
[C---:B------:R-:W-:Y:S01]  /*6940*/  FMUL R4, R33.reuse, R8 ;  /* 0x0000000821047220 */ /* 0x040fe20000400000 */
[----:B------:R-:W-:Y:S01]  /*6950*/  FMUL R5, R33, R9 ;  /* 0x0000000921057220 */ /* 0x000fe20000400000 */
[--C-:B------:R-:W-:Y:S02]  /*6960*/  HADD2.F32 R21, -RZ, R43.reuse.H0_H0 ;  /* 0x2000002bff157230 */ /* 0x100fe40000004100 */
[C---:B------:R-:W-:Y:S01]  /*6970*/  FFMA R3, R35.reuse, R20, R3 ;  /* 0x0000001423037223 */ /* 0x040fe20000000003 */
[--C-:B------:R-:W-:Y:S01]  /*6980*/  HADD2.F32 R20, -RZ, R42.reuse.H0_H0 ;  /* 0x2000002aff147230 */ /* 0x100fe20000004100 */
[----:B------:R-:W-:Y:S01]  /*6990*/  F2FP.F16.F32.PACK_AB R44, R2, R0 ;  /* 0x00000000022c723e */ /* 0x000fe200000000ff */
[----:B------:R-:W-:Y:S01]  /*69a0*/  FFMA R7, R35, R36, R7 ;  /* 0x0000002423077223 */ /* 0x000fe20000000007 */
[----:B------:R-:W-:Y:S01]  /*69b0*/  FMUL R6, R33, R10 ;  /* 0x0000000a21067220 */ /* 0x000fe20000400000 */
[----:B------:R-:W-:Y:S02]  /*69c0*/  HADD2.F32 R36, -RZ, R43.H1_H1 ;  /* 0x3000002bff247230 */ /* 0x000fe40000004100 */
[----:B------:R-:W-:Y:S01]  /*69d0*/  FFMA R4, R35, R20, R4 ;  /* 0x0000001423047223 */ /* 0x000fe20000000004 */
[----:B------:R-:W-:Y:S01]  /*69e0*/  HADD2.F32 R20, -RZ, R42.H1_H1 ;  /* 0x3000002aff147230 */ /* 0x000fe20000004100 */
[----:B------:R-:W-:Y:S01]  /*69f0*/  F2FP.F16.F32.PACK_AB R45, R7, R3 ;  /* 0x00000003072d723e */ /* 0x000fe200000000ff */
[C---:B------:R-:W-:Y:S01]  /*6a00*/  FMUL R11, R33.reuse, R11 ;  /* 0x0000000b210b7220 */ /* 0x040fe20000400000 */
[C---:B------:R-:W-:Y:S01]  /*6a10*/  FMUL R8, R33.reuse, R12 ;  /* 0x0000000c21087220 */ /* 0x040fe20000400000 */
[----:B------:R-:W-:Y:S01]  /*6a20*/  FMUL R9, R33, R13 ;  /* 0x0000000d21097220 */ /* 0x000fe20000400000 */
[C---:B------:R-:W-:Y:S01]  /*6a30*/  FFMA R5, R35.reuse, R20, R5 ;  /* 0x0000001423057223 */ /* 0x040fe20000000005 */
[----:B------:R-:W-:Y:S02]  /*6a40*/  HADD2.F32 R20, -RZ, R48.H1_H1 ;  /* 0x30000030ff147230 */ /* 0x000fe40000004100 */
[C---:B------:R-:W-:Y:S01]  /*6a50*/  FFMA R6, R35.reuse, R21, R6 ;  /* 0x0000001523067223 */ /* 0x040fe20000000006 */
[C---:B------:R-:W-:Y:S01]  /*6a60*/  FFMA R11, R35.reuse, R36, R11 ;  /* 0x00000024230b7223 */ /* 0x040fe2000000000b */
[C---:B------:R-:W-:Y:S01]  /*6a70*/  FFMA R8, R35.reuse, R37, R8 ;  /* 0x0000002523087223 */ /* 0x040fe20000000008 */
[--C-:B------:R-:W-:Y:S02]  /*6a80*/  HADD2.F32 R21, -RZ, R49.reuse.H0_H0 ;  /* 0x20000031ff157230 */ /* 0x100fe40000004100 */
[----:B------:R-:W-:Y:S01]  /*6a90*/  FFMA R9, R35, R20, R9 ;  /* 0x0000001423097223 */ /* 0x000fe20000000009 */
[C---:B------:R-:W-:Y:S01]  /*6aa0*/  FMUL R10, R33.reuse, R14 ;  /* 0x0000000e210a7220 */ /* 0x040fe20000400000 */
[----:B------:R-:W-:Y:S02]  /*6ab0*/  HADD2.F32 R20, -RZ, R49.H1_H1 ;  /* 0x30000031ff147230 */ /* 0x000fe40000004100 */
[C---:B------:R-:W-:Y:S01]  /*6ac0*/  FMUL R15, R33.reuse, R15 ;  /* 0x0000000f210f7220 */ /* 0x040fe20000400000 */
[----:B------:R-:W-:Y:S01]  /*6ad0*/  FMUL R12, R33, R16 ;  /* 0x00000010210c7220 */ /* 0x000fe20000400000 */
[C---:B------:R-:W-:Y:S01]  /*6ae0*/  FFMA R10, R35.reuse, R21, R10 ;  /* 0x00000015230a7223 */ /* 0x040fe2000000000a */
[--C-:B------:R-:W-:Y:S02]  /*6af0*/  HADD2.F32 R21, -RZ, R50.reuse.H0_H0 ;  /* 0x20000032ff157230 */ /* 0x100fe40000004100 */
[----:B------:R-:W-:Y:S01]  /*6b00*/  FFMA R15, R35, R20, R15 ;  /* 0x00000014230f7223 */ /* 0x000fe2000000000f */
[----:B------:R-:W-:Y:S02]  /*6b10*/  HADD2.F32 R20, -RZ, R50.H1_H1 ;  /* 0x30000032ff147230 */ /* 0x000fe40000004100 */
[C---:B------:R-:W-:Y:S01]  /*6b20*/  FMUL R13, R33.reuse, R17 ;  /* 0x00000011210d7220 */ /* 0x040fe20000400000 */
[--C-:B------:R-:W-:Y:S02]  /*6b30*/  HADD2.F32 R37, -RZ, R51.reuse.H0_H0 ;  /* 0x20000033ff257230 */ /* 0x100fe40000004100 */
[C---:B------:R-:W-:Y:S01]  /*6b40*/  FMUL R14, R33.reuse, R18 ;  /* 0x00000012210e7220 */ /* 0x040fe20000400000 */
[----:B------:R-:W-:Y:S02]  /*6b50*/  HADD2.F32 R36, -RZ, R51.H1_H1 ;  /* 0x30000033ff247230 */ /* 0x000fe40000004100 */
        /* <DEDUP_REMOVED lines=21> */
[----:B------:R-:W-:Y:S02]  /*6cb0*/  UIADD3 UR8, UP0, UPT, UR52, 0x680, URZ ;  /* 0x0000068034087890 */ /* 0x000fe4000ff1e0ff */
[----:B------:R-:W-:Y:S02]  /*6cc0*/  UIADD3 UR5, UPT, UPT, UR41, 0x20, URZ ;  /* 0x0000002029057890 */ /* 0x000fe4000fffe0ff */
[----:B------:R-:W-:Y:S02]  /*6cd0*/  UIADD3 UR4, UPT, UPT, UR48, 0x1200, URZ ;  /* 0x0000120030047890 */ /* 0x000fe4000fffe0ff */
[----:B------:R-:W-:Y:S01]  /*6ce0*/  UIADD3.X UR9, UPT, UPT, URZ, UR53, URZ, UP0, !UPT ;  /* 0x00000035ff097290 */ /* 0x000fe200087fe4ff */
[----:B------:R-:W-:Y:S01]  /*6cf0*/  UMOV UR6, UR42 ;  /* 0x0000002a00067c82 */ /* 0x000fe20008000000 */
[----:B------:R-:W-:Y:S07]  /*6d00*/  UMOV UR7, UR36 ;  /* 0x0000002400077c82 */ /* 0x000fee0008000000 */
[----:B------:R2:W-:Y:S01]  /*6d10*/  UTMASTG.3D [UR4], [UR8] ;  /* 0x00000004080073b5 */ /* 0x0005e20008010000 */
[----:B------:R0:W-:Y:S01]  /*6d20*/  UTMACMDFLUSH ;  /* 0x00000000000079b7 */ /* 0x0001e20000000000 */
[----:B--2---:R-:W-:Y:S04]  /*6d30*/  DEPBAR.LE SB0, 0x1 ;  /* 0x000080400000791a */ /* 0x004fe80000000000 */
.L_x_108:
[----:B------:R-:W-:Y:S05]  /*6d40*/  BSYNC.RECONVERGENT B0 ;  /* 0x0000000000007941 */ /* 0x000fea0003800200 */
.L_x_107:
[----:B------:R-:W-:Y:S01]  /*6d50*/  BAR.SYNC.DEFER_BLOCKING 0x1, 0x80 ;  /* 0x0042000000007b1d */ /* 0x000fe20000010000 */
[----:B------:R-:W-:Y:S04]  /*6d60*/  UIADD3 UR40, UPT, UPT, UR51, 0x1, URZ ;  /* 0x0000000133287890 */ /* 0x000fe8000fffe0ff */
[----:B------:R-:W-:Y:S04]  /*6d70*/  UISETP.NE.AND UP0, UPT, UR40, 0x4, UPT ;  /* 0x000000042800788c */ /* 0x000fe8000bf05270 */
[----:B------:R-:W-:Y:S01]  /*6d80*/  USEL UR40, UR40, URZ, UP0 ;  /* 0x000000ff28287287 */ /* 0x000fe20008000000 */
[----:B------:R2:W-:Y:S01]  /*6d90*/  @P6 SYNCS.ARRIVE.TRANS64.RED.A1T0 RZ, [R38+URZ], RZ ;  /* 0x000000ff26ff69a7 */ /* 0x0005e200081004ff */
[----:B------:R-:W-:Y:S01]  /*6da0*/  BSSY B1, `(.L_x_109) ;  /* 0x0000014000017945 */ /* 0x000fe20003800000 */
[----:B------:R-:W4:Y:S02]  /*6db0*/  @P6 SYNCS.PHASECHK.TRANS64.TRYWAIT P0, [R83+URZ+0x40], R88 ;  /* 0x00004058530065a7 */ /* 0x000f2400080011ff */
[----:B----4-:R-:W-:Y:S01]  /*6dc0*/  @P6 SEL R81, RZ, 0x1, !P0 ;  /* 0x00000001ff516807 */ /* 0x010fe20004000000 */
[----:B--2---:R-:W-:Y:S06]  /*6dd0*/  @!P6 BRA `(.L_x_110) ;  /* 0x000000000040e947 */ /* 0x004fec0003800000 */
[----:B------:R-:W-:Y:S01]  /*6de0*/  ISETP.NE.AND P1, PT, R82, RZ, PT ;  /* 0x000000ff5200720c */ /* 0x000fe20003f25270 */
[----:B------:R-:W-:Y:S01]  /*6df0*/  BSSY B0, `(.L_x_111) ;  /* 0x0000009000007945 */ /* 0x000fe20003800000 */
[----:B------:R-:W-:Y:S11]  /*6e00*/  ISETP.NE.AND P0, PT, R81, RZ, PT ;  /* 0x000000ff5100720c */ /* 0x000ff60003f05270 */
[----:B------:R-:W-:Y:S05]  /*6e10*/  @P1 IMAD R2, R39, 0x1000, R80 ;  /* 0x0000100027021824 */ /* 0x000fea00078e0250 */
[----:B------:R-:W-:Y:S05]  /*6e20*/  @P1 IADD3 R0, PT, PT, R2, UR48, RZ ;  /* 0x0000003002001c10 */ /* 0x000fea000fffe0ff */
[----:B------:R-:W-:Y:S01]  /*6e30*/  @P1 IMAD.IADD R0, R71, 0x1, R0 ;  /* 0x0000000147001824 */ /* 0x000fe200078e0200 */
[----:B------:R-:W-:Y:S06]  /*6e40*/  @P0 BRA `(.L_x_112) ;  /* 0x00000000000c0947 */ /* 0x000fec0003800000 */
[----:B------:R-:W-:Y:S04]  /*6e50*/  SHF.L.U32 R4, R70, 0x1f, RZ ;  /* 0x0000001f46047819 */ /* 0x000fe800000006ff */
[----:B------:R-:W2:Y:S02]  /*6e60*/  SYNCS.PHASECHK.TRANS64.TRYWAIT P0, [R83+URZ+0x40], R4 ;  /* 0x00004004530075a7 */ /* 0x000ea400080011ff */
[----:B--2---:R-:W-:Y:S05]  /*6e70*/  @!P0 BRA `(.L_x_113) ;  /* 0x0000001c00848947 */ /* 0x004fea0003800000 */
.L_x_112:
[----:B------:R-:W-:Y:S05]  /*6e80*/  BSYNC B0 ;  /* 0x0000000000007941 */ /* 0x000fea0003800000 */
.L_x_111:
[----:B------:R-:W-:Y:S02]  /*6e90*/  ISETP.NE.AND P0, PT, R82, RZ, PT ;  /* 0x000000ff5200720c */ /* 0x000fe40003f05270 */
[----:B------:R-:W-:Y:S11]  /*6ea0*/  IADD3 R39, PT, PT, R39, 0x1, RZ ;  /* 0x0000000127277810 */ /* 0x000ff60007ffe0ff */
[----:B------:R-:W-:Y:S05]  /*6eb0*/  @P0 WARPSYNC.ALL ;  /* 0x0000000000000948 */ /* 0x000fea0003800000 */
[----:B------:R4:W1:Y:S04]  /*6ec0*/  @P0 LDSM.16.M88.4 R40, [R2+UR48+0x200] ;  /* 0x000200300228083b */ /* 0x0008680008000200 */
[----:B------:R4:W1:Y:S02]  /*6ed0*/  @P0 LDSM.16.M88.4 R48, [R0+0x200] ;  /* 0x000200000030083b */ /* 0x0008640000000200 */
.L_x_110:
[----:B------:R-:W-:Y:S05]  /*6ee0*/  BSYNC B1 ;  /* 0x0000000000017941 */ /* 0x000fea0003800000 */
.L_x_109:
[----:B----4-:R-:W-:Y:S05]  /*6ef0*/  VIADD R0, R34, 0x40 ;  /* 0x0000004022007836 */ /* 0x010fea0000000000 */
[----:B------:R-:W-:Y:S04]  /*6f00*/  SHF.R.U32.HI R0, RZ, 0x15, R0 ;  /* 0x00000015ff007819 */ /* 0x000fe80000011600 */
[----:B------:R-:W-:Y:S11]  /*6f10*/  LOP3.LUT P0, RZ, R0, 0x3, R65, 0x48, !PT ;  /* 0x0000000300ff7812 */ /* 0x000ff60007804841 */
[----:B------:R-:W-:Y:S02]  /*6f20*/  @!UPT UIADD3 URZ, UPT, UPT, URZ, URZ, URZ ;  /* 0x000000fffffff290 */ /* 0x000fe4000fffe0ff */
        /* <DEDUP_REMOVED lines=8> */
[----:B------:R-:W3:Y:S01]  /*6fb0*/  LDCU.64 UR4, c[0x4][0x10] ;  /* 0x01000200ff0477ac */ /* 0x000ee20008000a00 */
[----:B----4-:R-:W-:Y:S01]  /*6fc0*/  MOV R5, UR9 ;  /* 0x0000000900057c02 */ /* 0x010fe20008000f00 */
[----:B--2---:R-:W-:Y:S01]  /*6fd0*/  IMAD.U32 R4, RZ, RZ, UR8 ;  /* 0x00000008ff047e24 */ /* 0x004fe2000f8e00ff */
[----:B-----5:R-:W-:Y:S01]  /*6fe0*/  MOV R7, UR7 ;  /* 0x0000000700077c02 */ /* 0x020fe20008000f00 */
[----:B------:R-:W-:Y:S01]  /*6ff0*/  IMAD.U32 R6, RZ, RZ, UR6 ;  /* 0x00000006ff067e24 */ /* 0x000fe2000f8e00ff */
[----:B---3--:R-:W-:Y:S01]  /*7000*/  MOV R11, UR5 ;  /* 0x00000005000b7c02 */ /* 0x008fe20008000f00 */
[----:B------:R-:W-:Y:S02]  /*7010*/  IMAD.U32 R10, RZ, RZ, UR4 ;  /* 0x00000004ff0a7e24 */ /* 0x000fe4000f8e00ff */
[----:B------:R-:W-:Y:S07]  /*7020*/  LEPC R20, `(.L_x_114) ;  /* 0x000000001014794e */ /* 0x000fee0000000000 */
[----:B-1----:R-:W-:Y:S05]  /*7030*/  CALL.ABS.NOINC R2 ;  /* 0x0000000002007343 */ /* 0x002fea0003c00000 */
.L_x_114:
        /* <DEDUP_REMOVED lines=8> */
[----:B--2---:R-:W-:Y:S01]  /*70c0*/  MOV R83, UR37 ;  /* 0x0000002500537c02 */ /* 0x004fe20008000f00 */
[----:B------:R-:W-:Y:S01]  /*70d0*/  HADD2.F32 R37, -RZ, R48.H0_H0 ;  /* 0x20000030ff257230 */ /* 0x000fe20000004100 */
[----:B------:R-:W-:Y:S01]  /*70e0*/  @P6 LEA R38, R38, UR48, 0x3 ;  /* 0x0000003026266c11 */ /* 0x000fe2000f8e18ff */
[----:B------:R-:W-:Y:S01]  /*70f0*/  BSSY.RECONVERGENT B0, `(.L_x_115) ;  /* 0x000004d000007945 */ /* 0x000fe20003800200 */
[----:B------:R-:W-:Y:S02]  /*7100*/  LEA R88, R39, UR48, 0x3 ;  /* 0x0000003027587c11 */ /* 0x000fe4000f8e18ff */
[----:B------:R-:W-:Y:S01]  /*7110*/  @P6 IADD3 R38, PT, PT, R38, 0x60, RZ ;  /* 0x0000006026266810 */ /* 0x000fe20007ffe0ff */
[----:B------:R-:W1:Y:S03]  /*7120*/  LDTM.16dp256bit.x4 R4, tmem[UR4+0x40] ;  /* 0x00004004000479ee */ /* 0x000e660008120000 */
[----:B------:R-:W-:Y:S02]  /*7130*/  @P6 PRMT R38, R83, 0x654, R38 ;  /* 0x0000065453266816 */ /* 0x000fe40000000026 */
[----:B------:R-:W-:Y:S01]  /*7140*/  @P6 SHF.L.U32 R83, R70, 0x1f, RZ ;  /* 0x0000001f46536819 */ /* 0x000fe200000006ff */
        /* <DEDUP_REMOVED lines=71> */
.L_x_116:
[----:B------:R-:W-:Y:S05]  /*75c0*/  BSYNC.RECONVERGENT B0 ;  /* 0x0000000000007941 */ /* 0x000fea0003800200 */
.L_x_115:
        /* <DEDUP_REMOVED lines=19> */
.L_x_120:
[----:B------:R-:W-:Y:S05]  /*7700*/  BSYNC B0 ;  /* 0x0000000000007941 */ /* 0x000fea0003800000 */
.L_x_119:
[----:B------:R-:W-:Y:S11]  /*7710*/  ISETP.NE.AND P0, PT, R82, RZ, PT ;  /* 0x000000ff5200720c */ /* 0x000ff60003f05270 */
[----:B------:R-:W-:Y:S02]  /*7720*/  @!UPT UIADD3 URZ, UPT, UPT, URZ, URZ, URZ ;  /* 0x000000fffffff290 */ /* 0x000fe4000fffe0ff */
[----:B------:R-:W-:Y:S05]  /*7730*/  @P0 WARPSYNC.ALL ;  /* 0x0000000000000948 */ /* 0x000fea0003800000 */
[----:B------:R4:W1:Y:S04]  /*7740*/  @P0 LDSM.16.M88.4 R40, [R39+UR48+0x200] ;  /* 0x000200302728083b */ /* 0x0008680008000200 */
[----:B------:R4:W1:Y:S02]  /*7750*/  @P0 LDSM.16.M88.4 R48, [R0+0x200] ;  /* 0x000200000030083b */ /* 0x0008640000000200 */
.L_x_118:
[----:B------:R-:W-:Y:S05]  /*7760*/  BSYNC B1 ;  /* 0x0000000000017941 */ /* 0x000fea0003800000 */
.L_x_117:
[----:B----4-:R-:W-:Y:S05]  /*7770*/  VIADD R0, R34, 0x60 ;  /* 0x0000006022007836 */ /* 0x010fea0000000000 */
[----:B------:R-:W-:Y:S04]  /*7780*/  SHF.R.U32.HI R0, RZ, 0x15, R0 ;  /* 0x00000015ff007819 */ /* 0x000fe80000011600 */
[----:B------:R-:W-:Y:S11]  /*7790*/  LOP3.LUT P0, RZ, R0, 0x3, R65, 0x48, !PT ;  /* 0x0000000300ff7812 */ /* 0x000ff60007804841 */
[----:B------:R-:W-:Y:S02]  /*77a0*/  @!UPT UIADD3 URZ, UPT, UPT, URZ, URZ, URZ ;  /* 0x000000fffffff290 */ /* 0x000fe4000fffe0ff */
[----:B------:R-:W-:Y:S05]  /*77b0*/  @!P0 BRA `(.L_x_122) ;  /* 0x0000000000408947 */ /* 0x000fea0003800000 */
[----:B------:R-:W4:Y:S01]  /*77c0*/  LDCU.64 UR8, c[0x4][0x70] ;  /* 0x01000e00ff0877ac */ /* 0x000f220008000a00 */
[----:B--2---:R-:W-:Y:S01]  /*77d0*/  MOV R3, 0x0 ;  /* 0x0000000000037802 */ /* 0x004fe20000000f00 */
[----:B------:R-:W-:Y:S02]  /*77e0*/  HFMA2 R12, -RZ, RZ, 0, 5.9604644775390625e-08 ;  /* 0x00000001ff0c7431 */ /* 0x000fe400000001ff */
[----:B------:R-:W-:Y:S02]  /*77f0*/  IMAD.MOV.U32 R8, RZ, RZ, 0x192 ;  /* 0x00000192ff087424 */ /* 0x000fe400078e00ff */
[----:B------:R-:W-:Y:S01]  /*7800*/  IMAD.MOV.U32 R13, RZ, RZ, RZ ;  /* 0x000000ffff0d7224 */ /* 0x000fe200078e00ff */
[----:B------:R-:W2:Y:S01]  /*7810*/  LDCU.64 UR6, c[0x4][0x78] ;  /* 0x01000f00ff0677ac */ /* 0x000ea20008000a00 */
[----:B------:R-:W1:Y:S01]  /*7820*/  LDC.64 R2, c[0x4][R3] ;  /* 0x0100000003027b82 */ /* 0x000e620000000a00 */
[----:B------:R-:W5:Y:S01]  /*7830*/  LDCU.64 UR4, c[0x4][0x10] ;  /* 0x01000200ff0477ac */ /* 0x000f620008000a00 */
[----:B----4-:R-:W-:Y:S01]  /*7840*/  MOV R5, UR9 ;  /* 0x0000000900057c02 */ /* 0x010fe20008000f00 */
[----:B------:R-:W-:Y:S01]  /*7850*/  IMAD.U32 R4, RZ, RZ, UR8 ;  /* 0x00000008ff047e24 */ /* 0x000fe2000f8e00ff */
[----:B--2---:R-:W-:Y:S01]  /*7860*/  MOV R7, UR7 ;  /* 0x0000000700077c02 */ /* 0x004fe20008000f00 */
[----:B------:R-:W-:Y:S01]  /*7870*/  IMAD.U32 R6, RZ, RZ, UR6 ;  /* 0x00000006ff067e24 */ /* 0x000fe2000f8e00ff */
[----:B-----5:R-:W-:Y:S01]  /*7880*/  MOV R11, UR5 ;  /* 0x00000005000b7c02 */ /* 0x020fe20008000f00 */
[----:B------:R-:W-:Y:S02]  /*7890*/  IMAD.U32 R10, RZ, RZ, UR4 ;  /* 0x00000004ff0a7e24 */ /* 0x000fe4000f8e00ff */
[----:B------:R-:W-:Y:S07]  /*78a0*/  LEPC R20, `(.L_x_122) ;  /* 0x000000001014794e */ /* 0x000fee0000000000 */
[----:B-1-3--:R-:W-:Y:S05]  /*78b0*/  CALL.ABS.NOINC R2 ;  /* 0x0000000002007343 */ /* 0x00afea0003c00000 */
.L_x_122:
[----:B------:R-:W-:Y:S01]  /*78c0*/  ISETP.NE.AND P0, PT, R72, RZ, PT ;  /* 0x000000ff4800720c */ /* 0x000fe20003f05270 */
[----:B------:R-:W-:Y:S05]  /*78d0*/  WARPSYNC.ALL ;  /* 0x0000000000007948 */ /* 0x000fea0003800000 */
[----:B------:R-:W-:Y:S01]  /*78e0*/  R2UR UR4, R34 ;  /* 0x00000000220472ca */ /* 0x000fe200000e0000 */
[--C-:B-1----:R-:W-:Y:S01]  /*78f0*/  HADD2.F32 R20, -RZ, R40.reuse.H0_H0 ;  /* 0x20000028ff147230 */ /* 0x102fe20000004100 */
[----:B------:R-:W-:Y:S01]  /*7900*/  R2UR UR5, R79 ;  /* 0x000000004f0572ca */ /* 0x000fe200000e0000 */
[----:B------:R-:W-:Y:S01]  /*7910*/  HADD2.F32 R36, -RZ, R40.H1_H1 ;  /* 0x30000028ff247230 */ /* 0x000fe20000004100 */
[----:B------:R-:W-:Y:S01]  /*7920*/  BSSY.RECONVERGENT B0, `(.L_x_123) ;  /* 0x000004f000007945 */ /* 0x000fe20003800200 */
[--C-:B------:R-:W-:Y:S02]  /*7930*/  HADD2.F32 R21, -RZ, R41.reuse.H0_H0 ;  /* 0x20000029ff157230 */ /* 0x100fe40000004100 */
[----:B------:R-:W-:Y:S02]  /*7940*/  HADD2.F32 R38, -RZ, R41.H1_H1 ;  /* 0x30000029ff267230 */ /* 0x000fe40000004100 */
[--C-:B------:R-:W-:Y:S02]  /*7950*/  HADD2.F32 R37, -RZ, R42.reuse.H0_H0 ;  /* 0x2000002aff257230 */ /* 0x100fe40000004100 */
[----:B------:R-:W-:Y:S02]  /*7960*/  HADD2.F32 R40, -RZ, R42.H1_H1 ;  /* 0x3000002aff287230 */ /* 0x000fe40000004100 */
[----:B------:R-:W1:Y:S01]  /*7970*/  LDTM.16dp256bit.x4 R4, tmem[UR4+0x60] ;  /* 0x00006004000479ee */ /* 0x000e620008120000 */
[----:B------:R-:W-:Y:S01]  /*7980*/  NOP ;  /* 0x0000000000007918 */ /* 0x000fe20000000000 */
[----:B------:R-:W-:Y:S01]  /*7990*/  UIADD3 UR5, UPT, UPT, UR5, 0xd0, URZ ;  /* 0x000000d005057890 */ /* 0x000fe2000fffe0ff */
[--C-:B------:R-:W-:Y:S02]  /*79a0*/  HADD2.F32 R39, -RZ, R43.reuse.H0_H0 ;  /* 0x2000002bff277230 */ /* 0x100fe40000004100 */
[----:B------:R-:W-:Y:S01]  /*79b0*/  HADD2.F32 R41, -RZ, R43.H1_H1 ;  /* 0x3000002bff297230 */ /* 0x000fe20000004100 */
[----:B------:R-:W-:Y:S01]  /*79c0*/  UPRMT UR5, UR37, 0x654, UR5 ;  /* 0x0000065425057896 */ /* 0x000fe20008000005 */
[--C-:B------:R-:W-:Y:S02]  /*79d0*/  HADD2.F32 R42, -RZ, R48.reuse.H0_H0 ;  /* 0x20000030ff2a7230 */ /* 0x100fe40000004100 */
[----:B------:R-:W-:Y:S02]  /*79e0*/  HADD2.F32 R43, -RZ, R48.H1_H1 ;  /* 0x30000030ff2b7230 */ /* 0x000fe40000004100 */
[--C-:B------:R-:W-:Y:S02]  /*79f0*/  HADD2.F32 R44, -RZ, R49.reuse.H0_H0 ;  /* 0x20000031ff2c7230 */ /* 0x100fe40000004100 */
[----:B------:R-:W-:Y:S02]  /*7a00*/  HADD2.F32 R46, -RZ, R49.H1_H1 ;  /* 0x30000031ff2e7230 */ /* 0x000fe40000004100 */
[----:B-1----:R-:W-:Y:S01]  /*7a10*/  SYNCS.ARRIVE.TRANS64.RED.A1T0 RZ, [UR5], RZ ;  /* 0x000000ffffff79a7 */ /* 0x002fe20008100405 */
[--C-:B------:R-:W-:Y:S02]  /*7a20*/  HADD2.F32 R45, -RZ, R50.reuse.H0_H0 ;  /* 0x20000032ff2d7230 */ /* 0x100fe40000004100 */
[----:B------:R-:W-:Y:S02]  /*7a30*/  HADD2.F32 R48, -RZ, R50.H1_H1 ;  /* 0x30000032ff307230 */ /* 0x000fe40000004100 */
[--C-:B------:R-:W-:Y:S02]  /*7a40*/  HADD2.F32 R47, -RZ, R51.reuse.H0_H0 ;  /* 0x20000033ff2f7230 */ /* 0x100fe40000004100 */
[----:B------:R-:W-:Y:S02]  /*7a50*/  HADD2.F32 R50, -RZ, R51.H1_H1 ;  /* 0x30000033ff327230 */ /* 0x000fe40000004100 */
[C---:B------:R-:W-:Y:S01]  /*7a60*/  FMUL R4, R33.reuse, R4 ;  /* 0x0000000421047220 */ /* 0x040fe20000400000 */
[C---:B------:R-:W-:Y:S01]  /*7a70*/  FMUL R5, R33.reuse, R5 ;  /* 0x0000000521057220 */ /* 0x040fe20000400000 */
[C---:B------:R-:W-:Y:S01]  /*7a80*/  FMUL R6, R33.reuse, R6 ;  /* 0x0000000621067220 */ /* 0x040fe20000400000 */
[----:B------:R-:W-:Y:S01]  /*7a90*/  FMUL R7, R33, R7 ;  /* 0x0000000721077220 */ /* 0x000fe20000400000 */
[C---:B------:R-:W-:Y:S01]  /*7aa0*/  FFMA R4, R35.reuse, R20, R4 ;  /* 0x0000001423047223 */ /* 0x040fe20000000004 */
[C---:B------:R-:W-:Y:S01]  /*7ab0*/  FFMA R5, R35.reuse, R36, R5 ;  /* 0x0000002423057223 */ /* 0x040fe20000000005 */
[C---:B------:R-:W-:Y:S01]  /*7ac0*/  FFMA R6, R35.reuse, R21, R6 ;  /* 0x0000001523067223 */ /* 0x040fe20000000006 */
[----:B------:R-:W-:Y:S01]  /*7ad0*/  FFMA R7, R35, R38, R7 ;  /* 0x0000002623077223 */ /* 0x000fe20000000007 */
[C---:B------:R-:W-:Y:S01]  /*7ae0*/  FMUL R8, R33.reuse, R8 ;  /* 0x0000000821087220 */ /* 0x040fe20000400000 */
[----:B------:R-:W-:Y:S01]  /*7af0*/  FMUL R9, R33, R9 ;  /* 0x0000000921097220 */ /* 0x000fe20000400000 */
[----:B---3--:R-:W-:Y:S01]  /*7b00*/  F2FP.F16.F32.PACK_AB R80, R5, R4 ;  /* 0x000000040550723e */ /* 0x008fe200000000ff */
[----:B------:R-:W-:Y:S01]  /*7b10*/  FMUL R0, R33, R10 ;  /* 0x0000000a21007220 */ /* 0x000fe20000400000 */
[----:B------:R-:W-:Y:S01]  /*7b20*/  F2FP.F16.F32.PACK_AB R81, R7, R6 ;  /* 0x000000060751723e */ /* 0x000fe200000000ff */
[C---:B------:R-:W-:Y:S01]  /*7b30*/  FFMA R8, R35.reuse, R37, R8 ;  /* 0x0000002523087223 */ /* 0x040fe20000000008 */
[----:B------:R-:W-:Y:S01]  /*7b40*/  FFMA R9, R35, R40, R9 ;  /* 0x0000002823097223 */ /* 0x000fe20000000009 */
[C---:B------:R-:W-:Y:S01]  /*7b50*/  FMUL R2, R33.reuse, R11 ;  /* 0x0000000b21027220 */ /* 0x040fe20000400000 */
[C---:B--2---:R-:W-:Y:S01]  /*7b60*/  FMUL R3, R33.reuse, R12 ;  /* 0x0000000c21037220 */ /* 0x044fe20000400000 */
[----:B------:R-:W-:Y:S01]  /*7b70*/  FMUL R10, R33, R13 ;  /* 0x0000000d210a7220 */ /* 0x000fe20000400000 */
[----:B------:R-:W-:Y:S01]  /*7b80*/  FFMA R0, R35, R39, R0 ;  /* 0x0000002723007223 */ /* 0x000fe20000000000 */
        /* <DEDUP_REMOVED lines=40> */
.L_x_124:
[----:B------:R-:W-:Y:S05]  /*7e10*/  BSYNC.RECONVERGENT B0 ;  /* 0x0000000000007941 */ /* 0x000fea0003800200 */
.L_x_123:
[----:B------:R-:W-:Y:S01]  /*7e20*/  BAR.SYNC.DEFER_BLOCKING 0x1, 0x80 ;  /* 0x0042000000007b1d */ /* 0x000fe20000010000 */
[----:B------:R-:W-:Y:S01]  /*7e30*/  UISETP.NE.AND UP0, UPT, UR49, -0x4, UPT ;  /* 0xfffffffc3100788c */ /* 0x000fe2000bf05270 */
[----:B------:R-:W-:Y:S08]  /*7e40*/  IADD3 R0, PT, PT, R30, 0x1, RZ ;  /* 0x000000011e007810 */ /* 0x000ff00007ffe0ff */
[----:B------:R-:W-:Y:S05]  /*7e50*/  BRA.U !UP0, `(.L_x_125) ;  /* 0x0000000108287547 */ /* 0x000fea000b800000 */
[----:B------:R-:W-:Y:S01]  /*7e60*/  ISETP.NE.AND P0, PT, R76, RZ, PT ;  /* 0x000000ff4c00720c */ /* 0x000fe20003f05270 */
[----:B------:R-:W-:Y:S01]  /*7e70*/  IMAD.U32 R3, RZ, RZ, UR51 ;  /* 0x00000033ff037e24 */ /* 0x000fe2000f8e00ff */
[----:B------:R-:W-:Y:S01]  /*7e80*/  UIADD3 UR51, UPT, UPT, UR51, 0x1, URZ ;  /* 0x0000000133337890 */ /* 0x000fe2000fffe0ff */
[----:B------:R-:W-:Y:S03]  /*7e90*/  IMAD.U32 R2, RZ, RZ, UR37 ;  /* 0x00000025ff027e24 */ /* 0x000fe6000f8e00ff */
[----:B------:R-:W-:Y:S04]  /*7ea0*/  UISETP.NE.AND UP0, UPT, UR51, 0x4, UPT ;  /* 0x000000043300788c */ /* 0x000fe8000bf05270 */
[----:B------:R-:W-:Y:S03]  /*7eb0*/  USEL UR51, UR51, URZ, UP0 ;  /* 0x000000ff33337287 */ /* 0x000fe60008000000 */
[----:B------:R-:W-:Y:S05]  /*7ec0*/  @P0 LEA R3, R3, UR48, 0x3 ;  /* 0x0000003003030c11 */ /* 0x000fea000f8e18ff */
[----:B------:R-:W-:Y:S05]  /*7ed0*/  @P0 VIADD R3, R3, 0x60 ;  /* 0x0000006003030836 */ /* 0x000fea0000000000 */
[----:B------:R-:W-:Y:S04]  /*7ee0*/  @P0 PRMT R2, R2, 0x654, R3 ;  /* 0x0000065402020816 */ /* 0x000fe80000000003 */
[----:B------:R2:W-:Y:S03]  /*7ef0*/  @P0 SYNCS.ARRIVE.TRANS64.RED.A1T0 RZ, [R2+URZ], RZ ;  /* 0x000000ff02ff09a7 */ /* 0x0005e600081004ff */
.L_x_125:
[----:B------:R-:W-:Y:S01]  /*7f00*/  ISETP.NE.AND P2, PT, R73, RZ, PT ;  /* 0x000000ff4900720c */ /* 0x000fe20003f45270 */
[----:B------:R-:W-:Y:S01]  /*7f10*/  UIADD3 UR49, UPT, UPT, UR49, 0x4, URZ ;  /* 0x0000000431317890 */ /* 0x000fe2000fffe0ff */
[----:B------:R-:W-:Y:S01]  /*7f20*/  ISETP.NE.AND P0, PT, R75, 0x2, PT ;  /* 0x000000024b00780c */ /* 0x000fe20003f05270 */
[----:B------:R-:W-:Y:S01]  /*7f30*/  IMAD.IADD R20, R29, 0x1, R58 ;  /* 0x000000011d147824 */ /* 0x000fe200078e023a */
[----:B------:R-:W-:Y:S01]  /*7f40*/  ISETP.NE.AND P1, PT, R0, 0x4, PT ;  /* 0x000000040000780c */ /* 0x000fe20003f25270 */
[----:B------:R-:W-:Y:S01]  /*7f50*/  IMAD.IADD R21, R31, 0x1, R60 ;  /* 0x000000011f157824 */ /* 0x000fe200078e023c */
[----:B------:R-:W-:Y:S02]  /*7f60*/  SEL R3, RZ, 0x1, P0 ;  /* 0x00000001ff037807 */ /* 0x000fe40000000000 */
[----:B--2---:R-:W-:Y:S02]  /*7f70*/  SEL R2, RZ, 0x1, P1 ;  /* 0x00000001ff027807 */ /* 0x004fe40000800000 */
[----:B------:R-:W-:Y:S02]  /*7f80*/  LOP3.LUT R68, R68, R3, RZ, 0x3c, !PT ;  /* 0x0000000344447212 */ /* 0x000fe400078e3cff */
[----:B------:R-:W-:Y:S02]  /*7f90*/  LOP3.LUT R69, R69, R2, RZ, 0x3c, !PT ;  /* 0x0000000245457212 */ /* 0x000fe400078e3cff */
[----:B------:R-:W-:Y:S02]  /*7fa0*/  @P2 R2UR UR36, R67 ;  /* 0x00000000432422ca */ /* 0x000fe400000e0000 */
[----:B------:R-:W-:Y:S02]  /*7fb0*/  SEL R75, R75, RZ, P0 ;  /* 0x000000ff4b4b7207 */ /* 0x000fe40000000000 */
[----:B------:R-:W-:Y:S01]  /*7fc0*/  SEL R30, R0, RZ, P1 ;  /* 0x000000ff001e7207 */ /* 0x000fe20000800000 */
[----:B------:R-:W-:Y:S10]  /*7fd0*/  @P2 BRA `(.L_x_126) ;  /* 0xffffffd000182947 */ /* 0x000ff4000383ffff */
[----:B------:R-:W-:-:S09]  /*7fe0*/  UISETP.NE.AND UP0, UPT, UR50, URZ, UPT ;  /* 0x000000ff3200728c */ /* 0x000fd2000bf05270 */
[----:B------:R-:W-:Y:S05]  /*7ff0*/  BRA.U !UP0, `(.L_x_127) ;  /* 0x0000000108487547 */ /* 0x000fea000b800000 */
[----:B------:R-:W2:Y:S02]  /*8000*/  LDCU.64 UR4, c[0x0][0x890] ;  /* 0x00011200ff0477ac */ /* 0x000ea40008000a00 */
[----:B--2---:R-:W-:-:S04]  /*8010*/  UISETP.NE.U32.AND UP0, UPT, UR4, URZ, UPT ;  /* 0x000000ff0400728c */ /* 0x004fc8000bf05070 */
[----:B------:R-:W-:-:S09]  /*8020*/  UISETP.NE.AND.EX UP0, UPT, UR5, URZ, UPT, UP0 ;  /* 0x000000ff0500728c */ /* 0x000fd2000bf05300 */
[----:B------:R-:W-:Y:S05]  /*8030*/  BRA.U UP0, `(.L_x_128) ;  /* 0x00000001000c7547 */ /* 0x000fea000b800000 */
[----:B------:R-:W-:-:S13]  /*8040*/  FSETP.NEU.AND P0, PT, R35, RZ, PT ;  /* 0x000000ff2300720b */ /* 0x000fda0003f0d000 */
[----:B------:R-:W-:Y:S05]  /*8050*/  @!P0 EXIT ;  /* 0x000000000000894d */ /* 0x000fea0003800000 */
[----:B------:R-:W-:Y:S05]  /*8060*/  BRA `(.L_x_127) ;  /* 0x00000000002c7947 */ /* 0x000fea0003800000 */
.L_x_128:
[----:B------:R-:W-:Y:S01]  /*8070*/  ISETP.NE.AND P0, PT, R74, RZ, PT ;  /* 0x000000ff4a00720c */ /* 0x000fe20003f05270 */
[----:B------:R-:W-:-:S12]  /*8080*/  BSSY.RECONVERGENT B0, `(.L_x_127) ;  /* 0x0000009000007945 */ /* 0x000fd80003800200 */
[----:B------:R-:W-:Y:S05]  /*8090*/  @P0 BRA `(.L_x_129) ;  /* 0x0000000000140947 */ /* 0x000fea0003800000 */
[----:B------:R-:W2:Y:S02]  /*80a0*/  LDCU.64 UR4, c[0x0][0x888] ;  /* 0x00011100ff0477ac */ /* 0x000ea40008000a00 */
[----:B--2---:R-:W-:-:S04]  /*80b0*/  ISETP.NE.U32.AND P0, PT, RZ, UR4, PT ;  /* 0x00000004ff007c0c */ /* 0x004fc8000bf05070 */
[----:B------:R-:W-:-:S13]  /*80c0*/  ISETP.NE.AND.EX P0, PT, RZ, UR5, PT, P0 ;  /* 0x00000005ff007c0c */ /* 0x000fda000bf05300 */
[----:B------:R-:W-:Y:S05]  /*80d0*/  @!P0 EXIT ;  /* 0x000000000000894d */ /* 0x000fea0003800000 */
[----:B------:R-:W-:Y:S05]  /*80e0*/  BRA `(.L_x_130) ;  /* 0x0000000000087947 */ /* 0x000fea0003800000 */
.L_x_129:
[----:B------:R-:W-:-:S13]  /*80f0*/  FSETP.NEU.AND P0, PT, R35, RZ, PT ;  /* 0x000000ff2300720b */ /* 0x000fda0003f0d000 */
[----:B------:R-:W-:Y:S05]  /*8100*/  @!P0 EXIT ;  /* 0x000000000000894d */ /* 0x000fea0003800000 */
.L_x_130:
[----:B------:R-:W-:Y:S05]  /*8110*/  BSYNC.RECONVERGENT B0 ;  /* 0x0000000000007941 */ /* 0x000fea0003800200 */
.L_x_127:
[----:B------:R-:W-:Y:S01]  /*8120*/  ULEA UR4, UR51, UR48, 0x3 ;  /* 0x0000003033047291 */ /* 0x000fe2000f8e18ff */
[----:B------:R-:W-:-:S04]  /*8130*/  DEPBAR.LE SB0, 0x0 ;  /* 0x000080000000791a */ /* 0x000fc80000000000 */
[----:B------:R-:W-:-:S04]  /*8140*/  UIADD3 UR4, UPT, UPT, UR4, 0x60, URZ ;  /* 0x0000006004047890 */ /* 0x000fc8000fffe0ff */
[----:B------:R-:W-:-:S09]  /*8150*/  UPRMT UR4, UR37, 0x654, UR4 ;  /* 0x0000065425047896 */ /* 0x000fd20008000004 */
[----:B------:R-:W-:Y:S01]  /*8160*/  SYNCS.ARRIVE.TRANS64.RED.A1T0 RZ, [UR4], RZ ;  /* 0x000000ffffff79a7 */ /* 0x000fe20008100404 */
[----:B------:R-:W-:Y:S05]  /*8170*/  EXIT ;  /* 0x000000000000794d */ /* 0x000fea0003800000 */
.L_x_19:
[----:B--2---:R2:W1:Y:S02]  /*8180*/  SYNCS.PHASECHK.TRANS64.TRYWAIT P0, [R3+URZ+0x100], R2 ;  /* 0x00010002030075a7 */ /* 0x00446400080011ff */
[----:B-1----:R-:W-:Y:S05]  /*8190*/  @!P0 NANOSLEEP.SYNCS 0x989680 ;  /* 0x009896800000895d */ /* 0x002fea0003900000 */
[----:B------:R-:W1:Y:S02]  /*81a0*/  @!P0 SYNCS.PHASECHK.TRANS64 P0, [R3+URZ+0x100], R2 ;  /* 0x00010002030085a7 */ /* 0x000e6400080010ff */
[----:B-1----:R-:W-:Y:S05]  /*81b0*/  @!P0 BRA `(.L_x_19) ;  /* 0xfffffffc00f08947 */ /* 0x002fea000383ffff */
[----:B------:R-:W-:Y:S05]  /*81c0*/  BRA `(.L_x_131) ;  /* 0xffffff9400087947 */ /* 0x000fea000383ffff */
.L_x_22:
[----:B-1----:R-:W-:-:S07]  /*81d0*/  MOV R2, UR33 ;  /* 0x0000002100027c02 */ /* 0x002fce0008000f00 */
.L_x_132:
[----:B-1----:R1:W2:Y:S02]  /*81e0*/  SYNCS.PHASECHK.TRANS64.TRYWAIT P0, [R2+URZ+0x20], R5 ;  /* 0x00002005020075a7 */ /* 0x0022a400080011ff */
[----:B--2---:R-:W-:Y:S05]  /*81f0*/  @!P0 NANOSLEEP.SYNCS 0x989680 ;  /* 0x009896800000895d */ /* 0x004fea0003900000 */
[----:B------:R-:W2:Y:S02]  /*8200*/  @!P0 SYNCS.PHASECHK.TRANS64 P0, [R2+URZ+0x20], R5 ;  /* 0x00002005020085a7 */ /* 0x000ea400080010ff */
[----:B--2---:R-:W-:Y:S05]  /*8210*/  @!P0 BRA `(.L_x_132) ;  /* 0xfffffffc00f08947 */ /* 0x004fea000383ffff */
[----:B------:R-:W-:Y:S05]  /*8220*/  BRA `(.L_x_21) ;  /* 0xffffff9400587947 */ /* 0x000fea000383ffff */
.L_x_28:
[----:B-1----:R-:W-:-:S07]  /*8230*/  MOV R2, UR33 ;  /* 0x0000002100027c02 */ /* 0x002fce0008000f00 */
.L_x_133:
[----:B-1----:R1:W2:Y:S02]  /*8240*/  SYNCS.PHASECHK.TRANS64.TRYWAIT P0, [R2+URZ+0x20], R5 ;  /* 0x00002005020075a7 */ /* 0x0022a400080011ff */
[----:B--2---:R-:W-:Y:S05]  /*8250*/  @!P0 NANOSLEEP.SYNCS 0x989680 ;  /* 0x009896800000895d */ /* 0x004fea0003900000 */
[----:B------:R-:W2:Y:S02]  /*8260*/  @!P0 SYNCS.PHASECHK.TRANS64 P0, [R2+URZ+0x20], R5 ;  /* 0x00002005020085a7 */ /* 0x000ea400080010ff */
[----:B--2---:R-:W-:Y:S05]  /*8270*/  @!P0 BRA `(.L_x_133) ;  /* 0xfffffffc00f08947 */ /* 0x004fea000383ffff */
[----:B------:R-:W-:Y:S05]  /*8280*/  BRA `(.L_x_27) ;  /* 0xffffff9800307947 */ /* 0x000fea000383ffff */
.L_x_32:
[----:B-1----:R1:W2:Y:S02]  /*8290*/  SYNCS.PHASECHK.TRANS64.TRYWAIT P0, [R2+URZ+0x90], R3 ;  /* 0x00009003020075a7 */ /* 0x0022a400080011ff */
[----:B--2---:R-:W-:Y:S05]  /*82a0*/  @!P0 NANOSLEEP.SYNCS 0x989680 ;  /* 0x009896800000895d */ /* 0x004fea0003900000 */
[----:B------:R-:W2:Y:S02]  /*82b0*/  @!P0 SYNCS.PHASECHK.TRANS64 P0, [R2+URZ+0x90], R3 ;  /* 0x00009003020085a7 */ /* 0x000ea400080010ff */
[----:B--2---:R-:W-:Y:S05]  /*82c0*/  @!P0 BRA `(.L_x_32) ;  /* 0xfffffffc00f08947 */ /* 0x004fea000383ffff */
[----:B------:R-:W-:Y:S05]  /*82d0*/  BRA `(.L_x_134) ;  /* 0xffffff9800e87947 */ /* 0x000fea000383ffff */
.L_x_36:
[----:B----4-:R-:W-:-:S07]  /*82e0*/  MOV R0, UR5 ;  /* 0x0000000500007c02 */ /* 0x010fce0008000f00 */
.L_x_135:
[----:B-1----:R1:W2:Y:S02]  /*82f0*/  SYNCS.PHASECHK.TRANS64.TRYWAIT P0, [R0+URZ], R3 ;  /* 0x00000003000075a7 */ /* 0x0022a400080011ff */
[----:B--2---:R-:W-:Y:S05]  /*8300*/  @!P0 NANOSLEEP.SYNCS 0x989680 ;  /* 0x009896800000895d */ /* 0x004fea0003900000 */
[----:B------:R-:W2:Y:S02]  /*8310*/  @!P0 SYNCS.PHASECHK.TRANS64 P0, [R0+URZ], R3 ;  /* 0x00000003000085a7 */ /* 0x000ea400080010ff */
[----:B--2---:R-:W-:Y:S05]  /*8320*/  @!P0 BRA `(.L_x_135) ;  /* 0xfffffffc00f08947 */ /* 0x004fea000383ffff */
[----:B------:R-:W-:Y:S05]  /*8330*/  BRA `(.L_x_136) ;  /* 0xffffffa000587947 */ /* 0x000fea000383ffff */
.L_x_37:
[----:B----4-:R-:W-:-:S07]  /*8340*/  MOV R0, UR5 ;  /* 0x0000000500007c02 */ /* 0x010fce0008000f00 */
.L_x_137:
[----:B-1----:R1:W2:Y:S02]  /*8350*/  SYNCS.PHASECHK.TRANS64.TRYWAIT P0, [R0+URZ], R3 ;  /* 0x00000003000075a7 */ /* 0x0022a400080011ff */
[----:B--2---:R-:W-:Y:S05]  /*8360*/  @!P0 NANOSLEEP.SYNCS 0x989680 ;  /* 0x009896800000895d */ /* 0x004fea0003900000 */
[----:B------:R-:W2:Y:S02]  /*8370*/  @!P0 SYNCS.PHASECHK.TRANS64 P0, [R0+URZ], R3 ;  /* 0x00000003000085a7 */ /* 0x000ea400080010ff */
[----:B--2---:R-:W-:Y:S05]  /*8380*/  @!P0 BRA `(.L_x_137) ;  /* 0xfffffffc00f08947 */ /* 0x004fea000383ffff */
[----:B------:R-:W-:Y:S05]  /*8390*/  BRA `(.L_x_138) ;  /* 0xffffffa000647947 */ /* 0x000fea000383ffff */
.L_x_38:
[----:B----4-:R-:W-:-:S07]  /*83a0*/  MOV R0, UR5 ;  /* 0x0000000500007c02 */ /* 0x010fce0008000f00 */
.L_x_139:
[----:B-1----:R1:W2:Y:S02]  /*83b0*/  SYNCS.PHASECHK.TRANS64.TRYWAIT P0, [R0+URZ], R3 ;  /* 0x00000003000075a7 */ /* 0x0022a400080011ff */
[----:B--2---:R-:W-:Y:S05]  /*83c0*/  @!P0 NANOSLEEP.SYNCS 0x989680 ;  /* 0x009896800000895d */ /* 0x004fea0003900000 */
[----:B------:R-:W2:Y:S02]  /*83d0*/  @!P0 SYNCS.PHASECHK.TRANS64 P0, [R0+URZ], R3 ;  /* 0x00000003000085a7 */ /* 0x000ea400080010ff */
[----:B--2---:R-:W-:Y:S05]  /*83e0*/  @!P0 BRA `(.L_x_139) ;  /* 0xfffffffc00f08947 */ /* 0x004fea000383ffff */
[----:B------:R-:W-:Y:S05]  /*83f0*/  BRA `(.L_x_140) ;  /* 0xffffffa000707947 */ /* 0x000fea000383ffff */
.L_x_41:
[----:B-1----:R1:W2:Y:S02]  /*8400*/  SYNCS.PHASECHK.TRANS64.TRYWAIT P0, [R0+URZ+0xf0], R5 ;  /* 0x0000f005000075a7 */ /* 0x0022a400080011ff */
[----:B--2---:R-:W-:Y:S05]  /*8410*/  @!P0 NANOSLEEP.SYNCS 0x989680 ;  /* 0x009896800000895d */ /* 0x004fea0003900000 */
[----:B------:R-:W2:Y:S02]  /*8420*/  @!P0 SYNCS.PHASECHK.TRANS64 P0, [R0+URZ+0xf0], R5 ;  /* 0x0000f005000085a7 */ /* 0x000ea400080010ff */
[----:B--2---:R-:W-:Y:S05]  /*8430*/  @!P0 BRA `(.L_x_41) ;  /* 0xfffffffc00f08947 */ /* 0x004fea000383ffff */
[----:B------:R-:W-:Y:S05]  /*8440*/  BRA `(.L_x_141) ;  /* 0xffffffa000cc7947 */ /* 0x000fea000383ffff */
.L_x_42:
[----:B------:R-:W-:-:S07]  /*8450*/  MOV R0, UR5 ;  /* 0x0000000500007c02 */ /* 0x000fce0008000f00 */
.L_x_142:
[----:B-1----:R1:W2:Y:S02]  /*8460*/  SYNCS.PHASECHK.TRANS64.TRYWAIT P0, [R0+URZ+0xa0], R5 ;  /* 0x0000a005000075a7 */ /* 0x0022a400080011ff */
[----:B--2---:R-:W-:Y:S05]  /*8470*/  @!P0 NANOSLEEP.SYNCS 0x989680 ;  /* 0x009896800000895d */ /* 0x004fea0003900000 */
[----:B------:R-:W2:Y:S02]  /*8480*/  @!P0 SYNCS.PHASECHK.TRANS64 P0, [R0+URZ+0xa0], R5 ;  /* 0x0000a005000085a7 */ /* 0x000ea400080010ff */
[----:B--2---:R-:W-:Y:S05]  /*8490*/  @!P0 BRA `(.L_x_142) ;  /* 0xfffffffc00f08947 */ /* 0x004fea000383ffff */
[----:B------:R-:W-:Y:S05]  /*84a0*/  BRA `(.L_x_143) ;  /* 0xffffffa000dc7947 */ /* 0x000fea000383ffff */
.L_x_43:
[----:B-1----:R1:W2:Y:S02]  /*84b0*/  SYNCS.PHASECHK.TRANS64.TRYWAIT P1, [R0+URZ+0x90], R5 ;  /* 0x00009005000075a7 */ /* 0x0022a400080211ff */
[----:B--2---:R-:W-:Y:S05]  /*84c0*/  @!P1 NANOSLEEP.SYNCS 0x989680 ;  /* 0x009896800000995d */ /* 0x004fea0003900000 */
[----:B------:R-:W2:Y:S02]  /*84d0*/  @!P1 SYNCS.PHASECHK.TRANS64 P1, [R0+URZ+0x90], R5 ;  /* 0x00009005000095a7 */ /* 0x000ea400080210ff */
[----:B--2---:R-:W-:Y:S05]  /*84e0*/  @!P1 BRA `(.L_x_43) ;  /* 0xfffffffc00f09947 */ /* 0x004fea000383ffff */
[----:B------:R-:W-:Y:S05]  /*84f0*/  BRA `(.L_x_144) ;  /* 0xffffffa4000c7947 */ /* 0x000fea000383ffff */
.L_x_46:
[----:B------:R-:W-:-:S07]  /*8500*/  MOV R0, UR5 ;  /* 0x0000000500007c02 */ /* 0x000fce0008000f00 */
.L_x_145:
[----:B-1----:R1:W2:Y:S02]  /*8510*/  SYNCS.PHASECHK.TRANS64.TRYWAIT P0, [R0+URZ+0xa0], R3 ;  /* 0x0000a003000075a7 */ /* 0x0022a400080011ff */
[----:B--2---:R-:W-:Y:S05]  /*8520*/  @!P0 NANOSLEEP.SYNCS 0x989680 ;  /* 0x009896800000895d */ /* 0x004fea0003900000 */
[----:B------:R-:W2:Y:S02]  /*8530*/  @!P0 SYNCS.PHASECHK.TRANS64 P0, [R0+URZ+0xa0], R3 ;  /* 0x0000a003000085a7 */ /* 0x000ea400080010ff */
[----:B--2---:R-:W-:Y:S05]  /*8540*/  @!P0 BRA `(.L_x_145) ;  /* 0xfffffffc00f08947 */ /* 0x004fea000383ffff */
[----:B------:R-:W-:Y:S05]  /*8550*/  BRA `(.L_x_45) ;  /* 0xffffffa400607947 */ /* 0x000fea000383ffff */
.L_x_53:
[----:B-1----:R1:W2:Y:S02]  /*8560*/  SYNCS.PHASECHK.TRANS64.TRYWAIT P1, [R0+URZ+0x90], R5 ;  /* 0x00009005000075a7 */ /* 0x0022a400080211ff */
[----:B--2---:R-:W-:Y:S05]  /*8570*/  @!P1 NANOSLEEP.SYNCS 0x989680 ;  /* 0x009896800000995d */ /* 0x004fea0003900000 */
[----:B------:R-:W2:Y:S02]  /*8580*/  @!P1 SYNCS.PHASECHK.TRANS64 P1, [R0+URZ+0x90], R5 ;  /* 0x00009005000095a7 */ /* 0x000ea400080210ff */
[----:B--2---:R-:W-:Y:S05]  /*8590*/  @!P1 BRA `(.L_x_53) ;  /* 0xfffffffc00f09947 */ /* 0x004fea000383ffff */
[----:B------:R-:W-:Y:S05]  /*85a0*/  BRA `(.L_x_146) ;  /* 0xffffffa800f07947 */ /* 0x000fea000383ffff */
.L_x_54:
[----:B------:R-:W-:-:S07]  /*85b0*/  MOV R3, UR6 ;  /* 0x0000000600037c02 */ /* 0x000fce0008000f00 */
.L_x_147:
[----:B-1----:R1:W2:Y:S02]  /*85c0*/  SYNCS.PHASECHK.TRANS64.TRYWAIT P0, [R3+URZ+0xd0], R0 ;  /* 0x0000d000030075a7 */ /* 0x0022a400080011ff */
[----:B--2---:R-:W-:Y:S05]  /*85d0*/  @!P0 NANOSLEEP.SYNCS 0x989680 ;  /* 0x009896800000895d */ /* 0x004fea0003900000 */
[----:B------:R-:W2:Y:S02]  /*85e0*/  @!P0 SYNCS.PHASECHK.TRANS64 P0, [R3+URZ+0xd0], R0 ;  /* 0x0000d000030085a7 */ /* 0x000ea400080010ff */
[----:B--2---:R-:W-:Y:S05]  /*85f0*/  @!P0 BRA `(.L_x_147) ;  /* 0xfffffffc00f08947 */ /* 0x004fea000383ffff */
[----:B------:R-:W-:Y:S05]  /*8600*/  BRA `(.L_x_148) ;  /* 0xffffffac00407947 */ /* 0x000fea000383ffff */
.L_x_57:
[----:B------:R-:W-:Y:S07]  /*8610*/  MOV R0, UR11 ;  /* 0x0000000b00007c02 */ /* 0x000fee0008000f00 */
.L_x_149:
[----:B-1----:R1:W2:Y:S02]  /*8620*/  SYNCS.PHASECHK.TRANS64.TRYWAIT P0, [R0+URZ], R3 ;  /* 0x00000003000075a7 */ /* 0x0022a400080011ff */
[----:B--2---:R-:W-:Y:S05]  /*8630*/  @!P0 NANOSLEEP.SYNCS 0x989680 ;  /* 0x009896800000895d */ /* 0x004fea0003900000 */
[----:B------:R-:W2:Y:S02]  /*8640*/  @!P0 SYNCS.PHASECHK.TRANS64 P0, [R0+URZ], R3 ;  /* 0x00000003000085a7 */ /* 0x000ea400080010ff */
[----:B--2---:R-:W-:Y:S05]  /*8650*/  @!P0 BRA `(.L_x_149) ;  /* 0xfffffffc00f08947 */ /* 0x004fea000383ffff */
[----:B------:R-:W-:Y:S05]  /*8660*/  BRA `(.L_x_56) ;  /* 0xffffffac005c7947 */ /* 0x000fea000383ffff */
.L_x_60:
[----:B------:R-:W-:-:S07]  /*8670*/  MOV R0, UR6 ;  /* 0x0000000600007c02 */ /* 0x000fce0008000f00 */
.L_x_150:
[----:B--2---:R2:W4:Y:S02]  /*8680*/  SYNCS.PHASECHK.TRANS64.TRYWAIT P0, [R0+URZ], R3 ;  /* 0x00000003000075a7 */ /* 0x00452400080011ff */
[----:B----4-:R-:W-:Y:S05]  /*8690*/  @!P0 NANOSLEEP.SYNCS 0x989680 ;  /* 0x009896800000895d */ /* 0x010fea0003900000 */
[----:B------:R-:W4:Y:S02]  /*86a0*/  @!P0 SYNCS.PHASECHK.TRANS64 P0, [R0+URZ], R3 ;  /* 0x00000003000085a7 */ /* 0x000f2400080010ff */
[----:B----4-:R-:W-:Y:S05]  /*86b0*/  @!P0 BRA `(.L_x_150) ;  /* 0xfffffffc00f08947 */ /* 0x010fea000383ffff */
[----:B------:R-:W-:Y:S05]  /*86c0*/  BRA `(.L_x_151) ;  /* 0xffffffb000887947 */ /* 0x000fea000383ffff */
.L_x_61:
[----:B------:R-:W-:-:S07]  /*86d0*/  MOV R0, UR6 ;  /* 0x0000000600007c02 */ /* 0x000fce0008000f00 */
.L_x_152:
[----:B-1----:R1:W2:Y:S02]  /*86e0*/  SYNCS.PHASECHK.TRANS64.TRYWAIT P0, [R0+URZ], R3 ;  /* 0x00000003000075a7 */ /* 0x0022a400080011ff */
[----:B--2---:R-:W-:Y:S05]  /*86f0*/  @!P0 NANOSLEEP.SYNCS 0x989680 ;  /* 0x009896800000895d */ /* 0x004fea0003900000 */
[----:B------:R-:W2:Y:S02]  /*8700*/  @!P0 SYNCS.PHASECHK.TRANS64 P0, [R0+URZ], R3 ;  /* 0x00000003000085a7 */ /* 0x000ea400080010ff */
[----:B--2---:R-:W-:Y:S05]  /*8710*/  @!P0 BRA `(.L_x_152) ;  /* 0xfffffffc00f08947 */ /* 0x004fea000383ffff */
[----:B------:R-:W-:Y:S05]  /*8720*/  BRA `(.L_x_153) ;  /* 0xffffffb000947947 */ /* 0x000fea000383ffff */
.L_x_62:
[----:B------:R-:W-:-:S07]  /*8730*/  MOV R0, UR6 ;  /* 0x0000000600007c02 */ /* 0x000fce0008000f00 */
.L_x_154:
[----:B-1----:R1:W2:Y:S02]  /*8740*/  SYNCS.PHASECHK.TRANS64.TRYWAIT P0, [R0+URZ], R3 ;  /* 0x00000003000075a7 */ /* 0x0022a400080011ff */
[----:B--2---:R-:W-:Y:S05]  /*8750*/  @!P0 NANOSLEEP.SYNCS 0x989680 ;  /* 0x009896800000895d */ /* 0x004fea0003900000 */
[----:B------:R-:W2:Y:S02]  /*8760*/  @!P0 SYNCS.PHASECHK.TRANS64 P0, [R0+URZ], R3 ;  /* 0x00000003000085a7 */ /* 0x000ea400080010ff */
[----:B--2---:R-:W-:Y:S05]  /*8770*/  @!P0 BRA `(.L_x_154) ;  /* 0xfffffffc00f08947 */ /* 0x004fea000383ffff */
[----:B------:R-:W-:Y:S05]  /*8780*/  BRA `(.L_x_155) ;  /* 0xffffffb000a07947 */ /* 0x000fea000383ffff */
.L_x_63:
[----:B------:R-:W-:-:S07]  /*8790*/  MOV R0, UR7 ;  /* 0x0000000700007c02 */ /* 0x000fce0008000f00 */
.L_x_156:
[----:B-1----:R1:W2:Y:S02]  /*87a0*/  SYNCS.PHASECHK.TRANS64.TRYWAIT P0, [R0+URZ], R3 ;  /* 0x00000003000075a7 */ /* 0x0022a400080011ff */
[----:B--2---:R-:W-:Y:S05]  /*87b0*/  @!P0 NANOSLEEP.SYNCS 0x989680 ;  /* 0x009896800000895d */ /* 0x004fea0003900000 */
[----:B------:R-:W2:Y:S02]  /*87c0*/  @!P0 SYNCS.PHASECHK.TRANS64 P0, [R0+URZ], R3 ;  /* 0x00000003000085a7 */ /* 0x000ea400080010ff */
[----:B--2---:R-:W-:Y:S05]  /*87d0*/  @!P0 BRA `(.L_x_156) ;  /* 0xfffffffc00f08947 */ /* 0x004fea000383ffff */
[----:B------:R-:W-:Y:S05]  /*87e0*/  BRA `(.L_x_157) ;  /* 0xffffffb000ac7947 */ /* 0x000fea000383ffff */
.L_x_68:
[----:B--2---:R2:W3:Y:S02]  /*87f0*/  SYNCS.PHASECHK.TRANS64.TRYWAIT P0, [R0+URZ+0x90], R3 ;  /* 0x00009003000075a7 */ /* 0x0044e400080011ff */
[----:B---3--:R-:W-:Y:S05]  /*8800*/  @!P0 NANOSLEEP.SYNCS 0x989680 ;  /* 0x009896800000895d */ /* 0x008fea0003900000 */
[----:B------:R-:W3:Y:S02]  /*8810*/  @!P0 SYNCS.PHASECHK.TRANS64 P0, [R0+URZ+0x90], R3 ;  /* 0x00009003000085a7 */ /* 0x000ee400080010ff */
[----:B---3--:R-:W-:Y:S05]  /*8820*/  @!P0 BRA `(.L_x_68) ;  /* 0xfffffffc00f08947 */ /* 0x008fea000383ffff */
[----:B------:R-:W-:Y:S05]  /*8830*/  BRA `(.L_x_158) ;  /* 0xffffffb400b87947 */ /* 0x000fea000383ffff */
.L_x_71:
[----:B------:R-:W-:Y:S07]  /*8840*/  MOV R0, UR7 ;  /* 0x0000000700007c02 */ /* 0x000fee0008000f00 */
.L_x_159:
[----:B--2---:R2:W3:Y:S02]  /*8850*/  SYNCS.PHASECHK.TRANS64.TRYWAIT P0, [R0+URZ+0x88], R3 ;  /* 0x00008803000075a7 */ /* 0x0044e400080011ff */
[----:B---3--:R-:W-:Y:S05]  /*8860*/  @!P0 NANOSLEEP.SYNCS 0x989680 ;  /* 0x009896800000895d */ /* 0x008fea0003900000 */
[----:B------:R-:W3:Y:S02]  /*8870*/  @!P0 SYNCS.PHASECHK.TRANS64 P0, [R0+URZ+0x88], R3 ;  /* 0x00008803000085a7 */ /* 0x000ee400080010ff */
[----:B---3--:R-:W-:Y:S05]  /*8880*/  @!P0 BRA `(.L_x_159) ;  /* 0xfffffffc00f08947 */ /* 0x008fea000383ffff */
[----:B------:R-:W-:Y:S05]  /*8890*/  BRA `(.L_x_70) ;  /* 0xffffffb800987947 */ /* 0x000fea000383ffff */
.L_x_74:
[----:B------:R-:W-:Y:S07]  /*88a0*/  MOV R3, UR7 ;  /* 0x0000000700037c02 */ /* 0x000fee0008000f00 */
.L_x_160:
[----:B-1----:R1:W2:Y:S02]  /*88b0*/  SYNCS.PHASECHK.TRANS64.TRYWAIT P0, [R3+URZ+0x60], R12 ;  /* 0x0000600c030075a7 */ /* 0x0022a400080011ff */
[----:B--2---:R-:W-:Y:S05]  /*88c0*/  @!P0 NANOSLEEP.SYNCS 0x989680 ;  /* 0x009896800000895d */ /* 0x004fea0003900000 */
[----:B------:R-:W2:Y:S02]  /*88d0*/  @!P0 SYNCS.PHASECHK.TRANS64 P0, [R3+URZ+0x60], R12 ;  /* 0x0000600c030085a7 */ /* 0x000ea400080010ff */
[----:B--2---:R-:W-:Y:S05]  /*88e0*/  @!P0 BRA `(.L_x_160) ;  /* 0xfffffffc00f08947 */ /* 0x004fea000383ffff */
[----:B------:R-:W-:Y:S05]  /*88f0*/  BRA `(.L_x_161) ;  /* 0xffffffbc00107947 */ /* 0x000fea000383ffff */
.L_x_75:
[----:B-1----:R-:W-:Y:S07]  /*8900*/  MOV R3, UR7 ;  /* 0x0000000700037c02 */ /* 0x002fee0008000f00 */
.L_x_162:
[----:B-1----:R1:W2:Y:S02]  /*8910*/  SYNCS.PHASECHK.TRANS64.TRYWAIT P0, [R3+URZ+0x68], R12 ;  /* 0x0000680c030075a7 */ /* 0x0022a400080011ff */
[----:B--2---:R-:W-:Y:S05]  /*8920*/  @!P0 NANOSLEEP.SYNCS 0x989680 ;  /* 0x009896800000895d */ /* 0x004fea0003900000 */
[----:B------:R-:W2:Y:S02]  /*8930*/  @!P0 SYNCS.PHASECHK.TRANS64 P0, [R3+URZ+0x68], R12 ;  /* 0x0000680c030085a7 */ /* 0x000ea400080010ff */
[----:B--2---:R-:W-:Y:S05]  /*8940*/  @!P0 BRA `(.L_x_162) ;  /* 0xfffffffc00f08947 */ /* 0x004fea000383ffff */
[----:B------:R-:W-:Y:S05]  /*8950*/  BRA `(.L_x_163) ;  /* 0xffffffbc004c7947 */ /* 0x000fea000383ffff */
.L_x_76:
[----:B-1----:R-:W-:Y:S07]  /*8960*/  MOV R3, UR7 ;  /* 0x0000000700037c02 */ /* 0x002fee0008000f00 */
.L_x_164:
[----:B-1----:R1:W2:Y:S02]  /*8970*/  SYNCS.PHASECHK.TRANS64.TRYWAIT P0, [R3+URZ+0x70], R12 ;  /* 0x0000700c030075a7 */ /* 0x0022a400080011ff */
[----:B--2---:R-:W-:Y:S05]  /*8980*/  @!P0 NANOSLEEP.SYNCS 0x989680 ;  /* 0x009896800000895d */ /* 0x004fea0003900000 */
[----:B------:R-:W2:Y:S02]  /*8990*/  @!P0 SYNCS.PHASECHK.TRANS64 P0, [R3+URZ+0x70], R12 ;  /* 0x0000700c030085a7 */ /* 0x000ea400080010ff */
[----:B--2---:R-:W-:Y:S05]  /*89a0*/  @!P0 BRA `(.L_x_164) ;  /* 0xfffffffc00f08947 */ /* 0x004fea000383ffff */
[----:B------:R-:W-:Y:S05]  /*89b0*/  BRA `(.L_x_165) ;  /* 0xffffffbc00947947 */ /* 0x000fea000383ffff */
.L_x_77:
[----:B------:R-:W-:Y:S07]  /*89c0*/  MOV R3, UR7 ;  /* 0x0000000700037c02 */ /* 0x000fee0008000f00 */
.L_x_166:
[----:B-1----:R1:W2:Y:S02]  /*89d0*/  SYNCS.PHASECHK.TRANS64.TRYWAIT P0, [R3+URZ+0x78], R12 ;  /* 0x0000780c030075a7 */ /* 0x0022a400080011ff */
[----:B--2---:R-:W-:Y:S05]  /*89e0*/  @!P0 NANOSLEEP.SYNCS 0x989680 ;  /* 0x009896800000895d */ /* 0x004fea0003900000 */
[----:B------:R-:W2:Y:S02]  /*89f0*/  @!P0 SYNCS.PHASECHK.TRANS64 P0, [R3+URZ+0x78], R12 ;  /* 0x0000780c030085a7 */ /* 0x000ea400080010ff */
[----:B--2---:R-:W-:Y:S05]  /*8a00*/  @!P0 BRA `(.L_x_166) ;  /* 0xfffffffc00f08947 */ /* 0x004fea000383ffff */
[----:B------:R-:W-:Y:S05]  /*8a10*/  BRA `(.L_x_167) ;  /* 0xffffffc0001c7947 */ /* 0x000fea000383ffff */
.L_x_79:
[----:B------:R-:W-:-:S07]  /*8a20*/  MOV R0, UR7 ;  /* 0x0000000700007c02 */ /* 0x000fce0008000f00 */
.L_x_168:
[----:B-1----:R1:W3:Y:S02]  /*8a30*/  SYNCS.PHASECHK.TRANS64.TRYWAIT P0, [R0+URZ+0x60], R3 ;  /* 0x00006003000075a7 */ /* 0x0022e400080011ff */
[----:B---3--:R-:W-:Y:S05]  /*8a40*/  @!P0 NANOSLEEP.SYNCS 0x989680 ;  /* 0x009896800000895d */ /* 0x008fea0003900000 */
[----:B------:R-:W3:Y:S02]  /*8a50*/  @!P0 SYNCS.PHASECHK.TRANS64 P0, [R0+URZ+0x60], R3 ;  /* 0x00006003000085a7 */ /* 0x000ee400080010ff */
[----:B---3--:R-:W-:Y:S05]  /*8a60*/  @!P0 BRA `(.L_x_168) ;  /* 0xfffffffc00f08947 */ /* 0x008fea000383ffff */
[----:B------:R-:W-:Y:S05]  /*8a70*/  BRA `(.L_x_169) ;  /* 0xffffffc0008c7947 */ /* 0x000fea000383ffff */
.L_x_80:
[----:B-1----:R-:W-:-:S07]  /*8a80*/  MOV R0, UR7 ;  /* 0x0000000700007c02 */ /* 0x002fce0008000f00 */
.L_x_170:
[----:B-1----:R1:W3:Y:S02]  /*8a90*/  SYNCS.PHASECHK.TRANS64.TRYWAIT P0, [R0+URZ+0x68], R3 ;  /* 0x00006803000075a7 */ /* 0x0022e400080011ff */
[----:B---3--:R-:W-:Y:S05]  /*8aa0*/  @!P0 NANOSLEEP.SYNCS 0x989680 ;  /* 0x009896800000895d */ /* 0x008fea0003900000 */
[----:B------:R-:W3:Y:S02]  /*8ab0*/  @!P0 SYNCS.PHASECHK.TRANS64 P0, [R0+URZ+0x68], R3 ;  /* 0x00006803000085a7 */ /* 0x000ee400080010ff */
[----:B---3--:R-:W-:Y:S05]  /*8ac0*/  @!P0 BRA `(.L_x_170) ;  /* 0xfffffffc00f08947 */ /* 0x008fea000383ffff */
[----:B------:R-:W-:Y:S05]  /*8ad0*/  BRA `(.L_x_171) ;  /* 0xffffffc0007c7947 */ /* 0x000fea000383ffff */
.L_x_81:
[----:B-1----:R-:W-:-:S07]  /*8ae0*/  MOV R0, UR7 ;  /* 0x0000000700007c02 */ /* 0x002fce0008000f00 */
.L_x_172:
[----:B-1----:R1:W3:Y:S02]  /*8af0*/  SYNCS.PHASECHK.TRANS64.TRYWAIT P0, [R0+URZ+0x70], R3 ;  /* 0x00007003000075a7 */ /* 0x0022e400080011ff */
[----:B---3--:R-:W-:Y:S05]  /*8b00*/  @!P0 NANOSLEEP.SYNCS 0x989680 ;  /* 0x009896800000895d */ /* 0x008fea0003900000 */
[----:B------:R-:W3:Y:S02]  /*8b10*/  @!P0 SYNCS.PHASECHK.TRANS64 P0, [R0+URZ+0x70], R3 ;  /* 0x00007003000085a7 */ /* 0x000ee400080010ff */
[----:B---3--:R-:W-:Y:S05]  /*8b20*/  @!P0 BRA `(.L_x_172) ;  /* 0xfffffffc00f08947 */ /* 0x008fea000383ffff */
[----:B------:R-:W-:Y:S05]  /*8b30*/  BRA `(.L_x_173) ;  /* 0xffffffc0006c7947 */ /* 0x000fea000383ffff */
.L_x_83:
[----:B--2---:R2:W4:Y:S02]  /*8b40*/  SYNCS.PHASECHK.TRANS64.TRYWAIT P0, [R0+URZ+0x90], R3 ;  /* 0x00009003000075a7 */ /* 0x00452400080011ff */
[----:B----4-:R-:W-:Y:S05]  /*8b50*/  @!P0 NANOSLEEP.SYNCS 0x989680 ;  /* 0x009896800000895d */ /* 0x010fea0003900000 */
[----:B------:R-:W4:Y:S02]  /*8b60*/  @!P0 SYNCS.PHASECHK.TRANS64 P0, [R0+URZ+0x90], R3 ;  /* 0x00009003000085a7 */ /* 0x000f2400080010ff */
[----:B----4-:R-:W-:Y:S05]  /*8b70*/  @!P0 BRA `(.L_x_83) ;  /* 0xfffffffc00f08947 */ /* 0x010fea000383ffff */
[----:B------:R-:W-:Y:S05]  /*8b80*/  BRA `(.L_x_174) ;  /* 0xffffffc400407947 */ /* 0x000fea000383ffff */
.L_x_94:
[----:B-1----:R-:W-:Y:S04]  /*8b90*/  MOV R2, UR48 ;  /* 0x0000003000027c02 */ /* 0x002fe80008000f00 */
[----:B------:R1:W3:Y:S03]  /*8ba0*/  SYNCS.PHASECHK.TRANS64.TRYWAIT P1, [R2+URZ+0x40], R3 ;  /* 0x00004003020075a7 */ /* 0x0002e600080211ff */
[----:B---3--:R-:W-:Y:S05]  /*8bb0*/  @!P1 NANOSLEEP.SYNCS 0x989680 ;  /* 0x009896800000995d */ /* 0x008fea0003900000 */
[----:B------:R-:W3:Y:S02]  /*8bc0*/  @!P1 SYNCS.PHASECHK.TRANS64 P1, [R2+URZ+0x40], R3 ;  /* 0x00004003020095a7 */ /* 0x000ee400080210ff */
[----:B---3--:R-:W-:Y:S05]  /*8bd0*/  @!P1 BRA `(.L_x_94) ;  /* 0xfffffffc00ec9947 */ /* 0x008fea000383ffff */
[----:B------:R-:W-:Y:S05]  /*8be0*/  BRA `(.L_x_93) ;  /* 0xffffffd0004c7947 */ /* 0x000fea000383ffff */
.L_x_96:
[----:B-1----:R1:W4:Y:S02]  /*8bf0*/  SYNCS.PHASECHK.TRANS64.TRYWAIT P0, [R79+URZ+0xb0], R0 ;  /* 0x0000b0004f0075a7 */ /* 0x00232400080011ff */
[----:B----4-:R-:W-:Y:S05]  /*8c00*/  @!P0 NANOSLEEP.SYNCS 0x989680 ;  /* 0x009896800000895d */ /* 0x010fea0003900000 */
[----:B------:R-:W4:Y:S02]  /*8c10*/  @!P0 SYNCS.PHASECHK.TRANS64 P0, [R79+URZ+0xb0], R0 ;  /* 0x0000b0004f0085a7 */ /* 0x000f2400080010ff */
[----:B----4-:R-:W-:Y:S05]  /*8c20*/  @!P0 BRA `(.L_x_96) ;  /* 0xfffffffc00f08947 */ /* 0x010fea000383ffff */
[----:B------:R-:W-:Y:S05]  /*8c30*/  BRA `(.L_x_95) ;  /* 0xffffffd000707947 */ /* 0x000fea000383ffff */
.L_x_105:
[----:B--2---:R2:W4:Y:S02]  /*8c40*/  SYNCS.PHASECHK.TRANS64.TRYWAIT P0, [R3+URZ+0x40], R0 ;  /* 0x00004000030075a7 */ /* 0x00452400080011ff */
[----:B----4-:R-:W-:Y:S05]  /*8c50*/  @!P0 NANOSLEEP.SYNCS 0x989680 ;  /* 0x009896800000895d */ /* 0x010fea0003900000 */
[----:B------:R-:W4:Y:S02]  /*8c60*/  @!P0 SYNCS.PHASECHK.TRANS64 P0, [R3+URZ+0x40], R0 ;  /* 0x00004000030085a7 */ /* 0x000f2400080010ff */
[----:B----4-:R-:W-:Y:S05]  /*8c70*/  @!P0 BRA `(.L_x_105) ;  /* 0xfffffffc00f08947 */ /* 0x010fea000383ffff */
[----:B------:R-:W-:Y:S05]  /*8c80*/  BRA `(.L_x_104) ;  /* 0xffffffd8005c7947 */ /* 0x000fea000383ffff */
.L_x_113:
[----:B--2---:R2:W4:Y:S02]  /*8c90*/  SYNCS.PHASECHK.TRANS64.TRYWAIT P0, [R83+URZ+0x40], R4 ;  /* 0x00004004530075a7 */ /* 0x00452400080011ff */
[----:B----4-:R-:W-:Y:S05]  /*8ca0*/  @!P0 NANOSLEEP.SYNCS 0x989680 ;  /* 0x009896800000895d */ /* 0x010fea0003900000 */
[----:B------:R-:W4:Y:S02]  /*8cb0*/  @!P0 SYNCS.PHASECHK.TRANS64 P0, [R83+URZ+0x40], R4 ;  /* 0x00004004530085a7 */ /* 0x000f2400080010ff */
[----:B----4-:R-:W-:Y:S05]  /*8cc0*/  @!P0 BRA `(.L_x_113) ;  /* 0xfffffffc00f08947 */ /* 0x010fea000383ffff */
[----:B------:R-:W-:Y:S05]  /*8cd0*/  BRA `(.L_x_112) ;  /* 0xffffffe000687947 */ /* 0x000fea000383ffff */
.L_x_121:
[----:B--2---:R2:W4:Y:S02]  /*8ce0*/  SYNCS.PHASECHK.TRANS64.TRYWAIT P0, [R88+URZ+0x40], R3 ;  /* 0x00004003580075a7 */ /* 0x00452400080011ff */
[----:B----4-:R-:W-:Y:S05]  /*8cf0*/  @!P0 NANOSLEEP.SYNCS 0x989680 ;  /* 0x009896800000895d */ /* 0x010fea0003900000 */
[----:B------:R-:W4:Y:S02]  /*8d00*/  @!P0 SYNCS.PHASECHK.TRANS64 P0, [R88+URZ+0x40], R3 ;  /* 0x00004003580085a7 */ /* 0x000f2400080010ff */
[----:B----4-:R-:W-:Y:S05]  /*8d10*/  @!P0 BRA `(.L_x_121) ;  /* 0xfffffffc00f08947 */ /* 0x010fea000383ffff */
[----:B------:R-:W-:Y:S05]  /*8d20*/  BRA `(.L_x_120) ;  /* 0xffffffe800747947 */ /* 0x000fea000383ffff */
        .weak           $__internal_0_$__cuda_sm10x_tcgen05_guardrail_trap_col_being_dealloced_not_returned_by_alloc
        .type           $__internal_0_$__cuda_sm10x_tcgen05_guardrail_trap_col_being_dealloced_not_returned_by_alloc,@function
        .size           $__internal_0_$__cuda_sm10x_tcgen05_guardrail_trap_col_being_dealloced_not_returned_by_alloc,($__internal_1_$__cuda_sm10x_tcgen05_guardrail_trap_phase_invalid_during_alloc - $__internal_0_$__cuda_sm10x_tcgen05_guardrail_trap_col_being_dealloced_not_returned_by_alloc)
$__internal_0_$__cuda_sm10x_tcgen05_guardrail_trap_col_being_dealloced_not_returned_by_alloc:
[----:B------:R-:W-:Y:S05]  /*8d30*/  BPT.TRAP 0x1 ;  /* 0x000000040000795c */ /* 0x000fea0000300000 */
[----:B------:R-:W-:-:S04]  /*8d40*/  HFMA2 R3, -RZ, RZ, 0, 0 ;  /* 0x00000000ff037431 */ /* 0x000fc800000001ff */
[----:B------:R-:W-:Y:S05]  /*8d50*/  RET.REL.NODEC R2 `(_ZN7cutlass13device_kernelINS_4gemm6kernel13GemmUniversalIN4cute5tupleIJiiiiEEENS1_10collective13CollectiveMmaINS1_35MainloopSm100TmaUmmaWarpSpecializedILi4ELi2ELi4ENS5_IJNS4_1CILi1EEESB_SB_EEEEENS5_IJNSA_ILi64EEENSA_ILi128EEESF_EEENS_6half_tENS5_IJlSB_lEEESH_SI_NS4_8TiledMMAINS4_8MMA_AtomIJNS4_20SM100_MMA_F16BF16_SSISH_SH_fLi64ELi128ELNS4_4UMMA5MajorE0ELSN_0ELNSM_7ScaleInE0ELSO_0EEEEEENS4_6LayoutISC_NS5_IJNSA_ILi0EEESS_SS_EEEEENS5_IJNS4_10UnderscoreESV_SV_EEEEENS4_13SM90_TMA_LOADENS4_14ComposedLayoutINS4_7SwizzleILi3ELi4ELi3EEENS4_18smem_ptr_flag_bitsILi16EEENSR_INS5_IJNSA_ILi8EEESE_EEENS5_IJSE_SB_EEEEEEEvNS4_8identityESY_S18_vS19_EENS_8epilogue10collective18CollectiveEpilogueINS1B_23Sm100TmaWarpSpecializedILi4ELi2ELi16ELb1ELb0EEEJSG_NS5_IJNSR_ISE_SB_EENSR_INSA_ILi32EEESB_EEEEESH_SI_SH_SI_NS1B_6fusion15FusionCallbacksIS1F_NS1K_17LinearCombinationISH_fSH_fLNS_15FloatRoundStyleE2EEESG_S1J_JEEENS4_5SM1004TMEM4LOAD26SM100_TMEM_LOAD_16dp256b4xESY_NSZ_INS10_ILi2ELi4ELi3EEES13_NSR_INS5_IJS14_S1H_EEENS5_IJS1H_SB_EEEEEEENS4_17SM75_U32x4_LDSM_NENS4_14SM90_TMA_STOREES1Y_NS4_17SM90_U32x4_STSM_NENS4_39AutoVectorizingCopyWithAssumedAlignmentILi128EEEEEEvvEEEEvNT_6ParamsE) ;  /* 0xffffff7002a87950 */ /* 0x000fea0003c3ffff */
        .weak           $__internal_1_$__cuda_sm10x_tcgen05_guardrail_trap_phase_invalid_during_alloc
        .type           $__internal_1_$__cuda_sm10x_tcgen05_guardrail_trap_phase_invalid_during_alloc,@function
        .size           $__internal_1_$__cuda_sm10x_tcgen05_guardrail_trap_phase_invalid_during_alloc,($__internal_2_$__cuda_sm10x_tcgen05_guardrail_trap_unallocated_columns_being_dealloced - $__internal_1_$__cuda_sm10x_tcgen05_guardrail_trap_phase_invalid_during_alloc)
$__internal_1_$__cuda_sm10x_tcgen05_guardrail_trap_phase_invalid_during_alloc:
[----:B------:R-:W-:Y:S05]  /*8d60*/  BPT.TRAP 0x1 ;  /* 0x000000040000795c */ /* 0x000fea0000300000 */
[----:B------:R-:W-:-:S04]  /*8d70*/  MOV R3, 0x0 ;  /* 0x0000000000037802 */ /* 0x000fc80000000f00 */
[----:B------:R-:W-:Y:S05]  /*8d80*/  RET.REL.NODEC R2 `(_ZN7cutlass13device_kernelINS_4gemm6kernel13GemmUniversalIN4cute5tupleIJiiiiEEENS1_10collective13CollectiveMmaINS1_35MainloopSm100TmaUmmaWarpSpecializedILi4ELi2ELi4ENS5_IJNS4_1CILi1EEESB_SB_EEEEENS5_IJNSA_ILi64EEENSA_ILi128EEESF_EEENS_6half_tENS5_IJlSB_lEEESH_SI_NS4_8TiledMMAINS4_8MMA_AtomIJNS4_20SM100_MMA_F16BF16_SSISH_SH_fLi64ELi128ELNS4_4UMMA5MajorE0ELSN_0ELNSM_7ScaleInE0ELSO_0EEEEEENS4_6LayoutISC_NS5_IJNSA_ILi0EEESS_SS_EEEEENS5_IJNS4_10UnderscoreESV_SV_EEEEENS4_13SM90_TMA_LOADENS4_14ComposedLayoutINS4_7SwizzleILi3ELi4ELi3EEENS4_18smem_ptr_flag_bitsILi16EEENSR_INS5_IJNSA_ILi8EEESE_EEENS5_IJSE_SB_EEEEEEEvNS4_8identityESY_S18_vS19_EENS_8epilogue10collective18CollectiveEpilogueINS1B_23Sm100TmaWarpSpecializedILi4ELi2ELi16ELb1ELb0EEEJSG_NS5_IJNSR_ISE_SB_EENSR_INSA_ILi32EEESB_EEEEESH_SI_SH_SI_NS1B_6fusion15FusionCallbacksIS1F_NS1K_17LinearCombinationISH_fSH_fLNS_15FloatRoundStyleE2EEESG_S1J_JEEENS4_5SM1004TMEM4LOAD26SM100_TMEM_LOAD_16dp256b4xESY_NSZ_INS10_ILi2ELi4ELi3EEES13_NSR_INS5_IJS14_S1H_EEENS5_IJS1H_SB_EEEEEEENS4_17SM75_U32x4_LDSM_NENS4_14SM90_TMA_STOREES1Y_NS4_17SM90_U32x4_STSM_NENS4_39AutoVectorizingCopyWithAssumedAlignmentILi128EEEEEEvvEEEEvNT_6ParamsE) ;  /* 0xffffff70029c7950 */ /* 0x000fea0003c3ffff */
        .weak           $__internal_2_$__cuda_sm10x_tcgen05_guardrail_trap_unallocated_columns_being_dealloced
        .type           $__internal_2_$__cuda_sm10x_tcgen05_guardrail_trap_unallocated_columns_being_dealloced,@function
        .size           $__internal_2_$__cuda_sm10x_tcgen05_guardrail_trap_unallocated_columns_being_dealloced,(.L_x_176 - $__internal_2_$__cuda_sm10x_tcgen05_guardrail_trap_unallocated_columns_being_dealloced)
$__internal_2_$__cuda_sm10x_tcgen05_guardrail_trap_unallocated_columns_being_dealloced:
[----:B------:R-:W-:Y:S05]  /*8d90*/  BPT.TRAP 0x1 ;  /* 0x000000040000795c */ /* 0x000fea0000300000 */
[----:B------:R-:W-:-:S04]  /*8da0*/  HFMA2 R3, -RZ, RZ, 0, 0 ;  /* 0x00000000ff037431 */ /* 0x000fc800000001ff */
[----:B------:R-:W-:Y:S05]  /*8db0*/  RET.REL.NODEC R2 `(_ZN7cutlass13device_kernelINS_4gemm6kernel13GemmUniversalIN4cute5tupleIJiiiiEEENS1_10collective13CollectiveMmaINS1_35MainloopSm100TmaUmmaWarpSpecializedILi4ELi2ELi4ENS5_IJNS4_1CILi1EEESB_SB_EEEEENS5_IJNSA_ILi64EEENSA_ILi128EEESF_EEENS_6half_tENS5_IJlSB_lEEESH_SI_NS4_8TiledMMAINS4_8MMA_AtomIJNS4_20SM100_MMA_F16BF16_SSISH_SH_fLi64ELi128ELNS4_4UMMA5MajorE0ELSN_0ELNSM_7ScaleInE0ELSO_0EEEEEENS4_6LayoutISC_NS5_IJNSA_ILi0EEESS_SS_EEEEENS5_IJNS4_10UnderscoreESV_SV_EEEEENS4_13SM90_TMA_LOADENS4_14ComposedLayoutINS4_7SwizzleILi3ELi4ELi3EEENS4_18smem_ptr_flag_bitsILi16EEENSR_INS5_IJNSA_ILi8EEESE_EEENS5_IJSE_SB_EEEEEEEvNS4_8identityESY_S18_vS19_EENS_8epilogue10collective18CollectiveEpilogueINS1B_23Sm100TmaWarpSpecializedILi4ELi2ELi16ELb1ELb0EEEJSG_NS5_IJNSR_ISE_SB_EENSR_INSA_ILi32EEESB_EEEEESH_SI_SH_SI_NS1B_6fusion15FusionCallbacksIS1F_NS1K_17LinearCombinationISH_fSH_fLNS_15FloatRoundStyleE2EEESG_S1J_JEEENS4_5SM1004TMEM4LOAD26SM100_TMEM_LOAD_16dp256b4xESY_NSZ_INS10_ILi2ELi4ELi3EEES13_NSR_INS5_IJS14_S1H_EEENS5_IJS1H_SB_EEEEEEENS4_17SM75_U32x4_LDSM_NENS4_14SM90_TMA_STOREES1Y_NS4_17SM90_U32x4_STSM_NENS4_39AutoVectorizingCopyWithAssumedAlignmentILi128EEEEEEvvEEEEvNT_6ParamsE) ;  /* 0xffffff7002907950 */ /* 0x000fea0003c3ffff */
.L_x_175:
[----:B------:R-:W-:-:S00]  /*8dc0*/  BRA `(.L_x_175) ;  /* 0xfffffffc00fc7947 */ /* 0x000fc0000383ffff */
[----:B------:R-:W-:-:S00]  /*8dd0*/  NOP ;  /* 0x0000000000007918 */ /* 0x000fc00000000000 */
        /* <DEDUP_REMOVED lines=10> */
.L_x_176:


//--------------------- .nv.global.init           --------------------------
	.section	.nv.global.init,"aw",@progbits
.nv.global.init:
	.type		$str$27,@object
	.size		$str$27,($str$28 - $str$27)
$str$27:
        /*0000*/ 	.byte	0x28, 0x61, 0x64, 0x64, 0x72, 0x65, 0x73, 0x73, 0x20, 0x26, 0x20, 0x6d, 0x61, 0x73, 0x6b, 0x29
        /*0010*/ 	.byte	0x20, 0x3d, 0x3d, 0x20, 0x30, 0x00
	.type		$str$28,@object
	.size		$str$28,($str$26 - $str$28)
$str$28:
        /*0016*/ 	.byte	0x2f, 0x74, 0x6d, 0x70, 0x2f, 0x63, 0x75, 0x74, 0x6c, 0x61, 0x73, 0x73, 0x5f, 0x73, 0x77, 0x65
        /*0026*/ 	.byte	0x65, 0x70, 0x5f, 0x73, 0x72, 0x63, 0x2f, 0x69, 0x6e, 0x63, 0x6c, 0x75, 0x64, 0x65, 0x2f, 0x63
        /*0036*/ 	.byte	0x75, 0x74, 0x65, 0x2f, 0x70, 0x6f, 0x69, 0x6e, 0x74, 0x65, 0x72, 0x5f, 0x66, 0x6c, 0x61, 0x67
        /*0046*/ 	.byte	0x67, 0x65, 0x64, 0x2e, 0x68, 0x70, 0x70, 0x00
	.type		$str$26,@object
	.size		$str$26,($str$25 - $str$26)
$str$26:
        /*004e*/ 	.byte	0x2f, 0x74, 0x6d, 0x70, 0x2f, 0x63, 0x75, 0x74, 0x6c, 0x61, 0x73, 0x73, 0x5f, 0x73, 0x77, 0x65
        /*005e*/ 	.byte	0x65, 0x70, 0x5f, 0x73, 0x72, 0x63, 0x2f, 0x69, 0x6e, 0x63, 0x6c, 0x75, 0x64, 0x65, 0x2f, 0x63
        /*006e*/ 	.byte	0x75, 0x74, 0x65, 0x2f, 0x61, 0x74, 0x6f, 0x6d, 0x2f, 0x63, 0x6f, 0x70, 0x79, 0x5f, 0x74, 0x72
        /*007e*/ 	.byte	0x61, 0x69, 0x74, 0x73, 0x5f, 0x73, 0x6d, 0x31, 0x30, 0x30, 0x2e, 0x68, 0x70, 0x70, 0x00
	.type		$str$25,@object
	.size		$str$25,(__unnamed_1 - $str$25)
$str$25:
        /*008d*/ 	.byte	0x28, 0x28, 0x75, 0x69, 0x6e, 0x74, 0x33, 0x32, 0x5f, 0x74, 0x28, 0x74, 0x68, 0x72, 0x65, 0x61
        /*009d*/ 	.byte	0x64, 0x49, 0x64, 0x78, 0x2e, 0x78, 0x29, 0x20, 0x2f, 0x20, 0x33, 0x32, 0x29, 0x20, 0x25, 0x20
        /*00ad*/ 	.byte	0x34, 0x29, 0x20, 0x3d, 0x3d, 0x20, 0x28, 0x28, 0x28, 0x74, 0x6d, 0x65, 0x6d, 0x5f, 0x61, 0x64
        /*00bd*/ 	.byte	0x64, 0x72, 0x20, 0x3e, 0x3e, 0x20, 0x31, 0x36, 0x29, 0x20, 0x2f, 0x20, 0x33, 0x32, 0x29, 0x20
        /*00cd*/ 	.byte	0x25, 0x20, 0x34, 0x29, 0x00
	.type		__unnamed_1,@object
	.size		__unnamed_1,(__unnamed_2 - __unnamed_1)
__unnamed_1:
        /*00d2*/ 	.byte	0x61, 0x75, 0x74, 0x6f, 0x20, 0x63, 0x75, 0x74, 0x65, 0x3a, 0x3a, 0x61, 0x73, 0x5f, 0x70, 0x6f
        /* <DEDUP_REMOVED lines=24> */
        /*0262*/ 	.byte	0x3e, 0x3e, 0x3e, 0x5d, 0x00
	.type		__unnamed_2,@object
	.size		__unnamed_2,(.L_2 - __unnamed_2)
__unnamed_2:
        /* <DEDUP_REMOVED lines=46> */
.L_2:


//--------------------- .nv.shared._ZN7cutlass13device_kernelINS_4gemm6kernel13GemmUniversalIN4cute5tupleIJiiiiEEENS1_10collective13CollectiveMmaINS1_35MainloopSm100TmaUmmaWarpSpecializedILi4ELi2ELi4ENS5_IJNS4_1CILi1EEESB_SB_EEEEENS5_IJNSA_ILi64EEENSA_ILi128EEESF_EEENS_6half_tENS5_IJlSB_lEEESH_SI_NS4_8TiledMMAINS4_8MMA_AtomIJNS4_20SM100_MMA_F16BF16_SSISH_SH_fLi64ELi128ELNS4_4UMMA5MajorE0ELSN_0ELNSM_7ScaleInE0ELSO_0EEEEEENS4_6LayoutISC_NS5_IJNSA_ILi0EEESS_SS_EEEEENS5_IJNS4_10UnderscoreESV_SV_EEEEENS4_13SM90_TMA_LOADENS4_14ComposedLayoutINS4_7SwizzleILi3ELi4ELi3EEENS4_18smem_ptr_flag_bitsILi16EEENSR_INS5_IJNSA_ILi8EEESE_EEENS5_IJSE_SB_EEEEEEEvNS4_8identityESY_S18_vS19_EENS_8epilogue10collective18CollectiveEpilogueINS1B_23Sm100TmaWarpSpecializedILi4ELi2ELi16ELb1ELb0EEEJSG_NS5_IJNSR_ISE_SB_EENSR_INSA_ILi32EEESB_EEEEESH_SI_SH_SI_NS1B_6fusion15FusionCallbacksIS1F_NS1K_17LinearCombinationISH_fSH_fLNS_15FloatRoundStyleE2EEESG_S1J_JEEENS4_5SM1004TMEM4LOAD26SM100_TMEM_LOAD_16dp256b4xESY_NSZ_INS10_ILi2ELi4ELi3EEES13_NSR_INS5_IJS14_S1H_EEENS5_IJS1H_SB_EEEEEEENS4_17SM75_U32x4_LDSM_NENS4_14SM90_TMA_STOREES1Y_NS4_17SM90_U32x4_STSM_NENS4_39AutoVectorizingCopyWithAssumedAlignmentILi128EEEEEEvvEEEEvNT_6ParamsE --------------------------
	.section	.nv.shared._ZN7cutlass13device_kernelINS_4gemm6kernel13GemmUniversalIN4cute5tupleIJiiiiEEENS1_10collective13CollectiveMmaINS1_35MainloopSm100TmaUmmaWarpSpecializedILi4ELi2ELi4ENS5_IJNS4_1CILi1EEESB_SB_EEEEENS5_IJNSA_ILi64EEENSA_ILi128EEESF_EEENS_6half_tENS5_IJlSB_lEEESH_SI_NS4_8TiledMMAINS4_8MMA_AtomIJNS4_20SM100_MMA_F16BF16_SSISH_SH_fLi64ELi128ELNS4_4UMMA5MajorE0ELSN_0ELNSM_7ScaleInE0ELSO_0EEEEEENS4_6LayoutISC_NS5_IJNSA_ILi0EEESS_SS_EEEEENS5_IJNS4_10UnderscoreESV_SV_EEEEENS4_13SM90_TMA_LOADENS4_14ComposedLayoutINS4_7SwizzleILi3ELi4ELi3EEENS4_18smem_ptr_flag_bitsILi16EEENSR_INS5_IJNSA_ILi8EEESE_EEENS5_IJSE_SB_EEEEEEEvNS4_8identityESY_S18_vS19_EENS_8epilogue10collective18CollectiveEpilogueINS1B_23Sm100TmaWarpSpecializedILi4ELi2ELi16ELb1ELb0EEEJSG_NS5_IJNSR_ISE_SB_EENSR_INSA_ILi32EEESB_EEEEESH_SI_SH_SI_NS1B_6fusion15FusionCallbacksIS1F_NS1K_17LinearCombinationISH_fSH_fLNS_15FloatRoundStyleE2EEESG_S1J_JEEENS4_5SM1004TMEM4LOAD26SM100_TMEM_LOAD_16dp256b4xESY_NSZ_INS10_ILi2ELi4ELi3EEES13_NSR_INS5_IJS14_S1H_EEENS5_IJS1H_SB_EEEEEEENS4_17SM75_U32x4_LDSM_NENS4_14SM90_TMA_STOREES1Y_NS4_17SM90_U32x4_STSM_NENS4_39AutoVectorizingCopyWithAssumedAlignmentILi128EEEEEEvvEEEEvNT_6ParamsE,"aw",@nobits
	.sectionflags	@""
	.align	16
	.zero		1024


//--------------------- .nv.shared.reserved.0     --------------------------
	.section	.nv.shared.reserved.0,"aw",@nobits
	.weak		__nv_reservedSMEM_offset_0_alias
	.size		__nv_reservedSMEM_offset_0_alias, 0, 64
	.other		__nv_reservedSMEM_offset_0_alias,@"STO_CUDA_RESERVED_SHARED STV_DEFAULT"
__nv_reservedSMEM_offset_0_alias:
	.zero		0
.nv.shared.reserved.0:
	.zero		64
	.weak		__nv_reservedSMEM_tcgen05_partition
	.type		__nv_reservedSMEM_tcgen05_partition,@object
	.size		__nv_reservedSMEM_tcgen05_partition,(.L_0 - __nv_reservedSMEM_tcgen05_partition)
__nv_reservedSMEM_tcgen05_partition:
	.zero		32
.L_0:


//--------------------- .nv.global                --------------------------
	.section	.nv.global,"aw",@nobits
.nv.global:
	.type		_ZN40_INTERNAL_752094d8_4_k_cu_b977dc40_309504cute1_E,@object
	.size		_ZN40_INTERNAL_752094d8_4_k_cu_b977dc40_309504cute1_E,(_ZN40_INTERNAL_752094d8_4_k_cu_b977dc40_309504cuda3std3__45__cpo6cbeginE - _ZN40_INTERNAL_752094d8_4_k_cu_b977dc40_309504cute1_E)
_ZN40_INTERNAL_752094d8_4_k_cu_b977dc40_309504cute1_E:
	.zero		1
	.type		_ZN40_INTERNAL_752094d8_4_k_cu_b977dc40_309504cuda3std3__45__cpo6cbeginE,@object
	.size		_ZN40_INTERNAL_752094d8_4_k_cu_b977dc40_309504cuda3std3__45__cpo6cbeginE,(_ZN40_INTERNAL_752094d8_4_k_cu_b977dc40_309504cuda3std3__48in_placeE - _ZN40_INTERNAL_752094d8_4_k_cu_b977dc40_309504cuda3std3__45__cpo6cbeginE)
_ZN40_INTERNAL_752094d8_4_k_cu_b977dc40_309504cuda3std3__45__cpo6cbeginE:
	.zero		1
	.type		_ZN40_INTERNAL_752094d8_4_k_cu_b977dc40_309504cuda3std3__48in_placeE,@object
	.size		_ZN40_INTERNAL_752094d8_4_k_cu_b977dc40_309504cuda3std3__48in_placeE,(_ZN40_INTERNAL_752094d8_4_k_cu_b977dc40_309504cuda3std6ranges3__45__cpo9iter_moveE - _ZN40_INTERNAL_752094d8_4_k_cu_b977dc40_309504cuda3std3__48in_placeE)
_ZN40_INTERNAL_752094d8_4_k_cu_b977dc40_309504cuda3std3__48in_placeE:
	.zero		1
	.type		_ZN40_INTERNAL_752094d8_4_k_cu_b977dc40_309504cuda3std6ranges3__45__cpo9iter_moveE,@object
	.size		_ZN40_INTERNAL_752094d8_4_k_cu_b977dc40_309504cuda3std6ranges3__45__cpo9iter_moveE,(_ZN40_INTERNAL_752094d8_4_k_cu_b977dc40_309504cuda3std3__45__cpo5beginE - _ZN40_INTERNAL_752094d8_4_k_cu_b977dc40_309504cuda3std6ranges3__45__cpo9iter_moveE)
_ZN40_INTERNAL_752094d8_4_k_cu_b977dc40_309504cuda3std6ranges3__45__cpo9iter_moveE:
	.zero		1
	.type		_ZN40_INTERNAL_752094d8_4_k_cu_b977dc40_309504cuda3std3__45__cpo5beginE,@object
	.size		_ZN40_INTERNAL_752094d8_4_k_cu_b977dc40_309504cuda3std3__45__cpo5beginE,(_ZN40_INTERNAL_752094d8_4_k_cu_b977dc40_309504cuda3std3__442_GLOBAL__N__752094d8_4_k_cu_b977dc40_309506ignoreE - _ZN40_INTERNAL_752094d8_4_k_cu_b977dc40_309504cuda3std3__45__cpo5beginE)
_ZN40_INTERNAL_752094d8_4_k_cu_b977dc40_309504cuda3std3__45__cpo5beginE:
	.zero		1
	.type		_ZN40_INTERNAL_752094d8_4_k_cu_b977dc40_309504cuda3std3__442_GLOBAL__N__752094d8_4_k_cu_b977dc40_309506ignoreE,@object
	.size		_ZN40_INTERNAL_752094d8_4_k_cu_b977dc40_309504cuda3std3__442_GLOBAL__N__752094d8_4_k_cu_b977dc40_309506ignoreE,(_ZN40_INTERNAL_752094d8_4_k_cu_b977dc40_309504cute7productE - _ZN40_INTERNAL_752094d8_4_k_cu_b977dc40_309504cuda3std3__442_GLOBAL__N__752094d8_4_k_cu_b977dc40_309506ignoreE)
_ZN40_INTERNAL_752094d8_4_k_cu_b977dc40_309504cuda3std3__442_GLOBAL__N__752094d8_4_k_cu_b977dc40_309506ignoreE:
	.zero		1
	.type		_ZN40_INTERNAL_752094d8_4_k_cu_b977dc40_309504cute7productE,@object
	.size		_ZN40_INTERNAL_752094d8_4_k_cu_b977dc40_309504cute7productE,(_ZN40_INTERNAL_752094d8_4_k_cu_b977dc40_309504cuda3std3__45__cpo3endE - _ZN40_INTERNAL_752094d8_4_k_cu_b977dc40_309504cute7productE)
_ZN40_INTERNAL_752094d8_4_k_cu_b977dc40_309504cute7productE:
	.zero		1
	.type		_ZN40_INTERNAL_752094d8_4_k_cu_b977dc40_309504cuda3std3__45__cpo3endE,@object
	.size		_ZN40_INTERNAL_752094d8_4_k_cu_b977dc40_309504cuda3std3__45__cpo3endE,(_ZN40_INTERNAL_752094d8_4_k_cu_b977dc40_309504cuda3std3__419piecewise_constructE - _ZN40_INTERNAL_752094d8_4_k_cu_b977dc40_309504cuda3std3__45__cpo3endE)
_ZN40_INTERNAL_752094d8_4_k_cu_b977dc40_309504cuda3std3__45__cpo3endE:
	.zero		1
	.type		_ZN40_INTERNAL_752094d8_4_k_cu_b977dc40_309504cuda3std3__419piecewise_constructE,@object
	.size		_ZN40_INTERNAL_752094d8_4_k_cu_b977dc40_309504cuda3std3__419piecewise_constructE,(_ZN40_INTERNAL_752094d8_4_k_cu_b977dc40_309504cuda3std3__45__cpo4cendE - _ZN40_INTERNAL_752094d8_4_k_cu_b977dc40_309504cuda3std3__419piecewise_constructE)
_ZN40_INTERNAL_752094d8_4_k_cu_b977dc40_309504cuda3std3__419piecewise_constructE:
	.zero		1
	.type		_ZN40_INTERNAL_752094d8_4_k_cu_b977dc40_309504cuda3std3__45__cpo4cendE,@object
	.size		_ZN40_INTERNAL_752094d8_4_k_cu_b977dc40_309504cuda3std3__45__cpo4cendE,(_ZN40_INTERNAL_752094d8_4_k_cu_b977dc40_309504cuda3std6ranges3__45__cpo4swapE - _ZN40_INTERNAL_752094d8_4_k_cu_b977dc40_309504cuda3std3__45__cpo4cendE)
_ZN40_INTERNAL_752094d8_4_k_cu_b977dc40_309504cuda3std3__45__cpo4cendE:
	.zero		1
	.type		_ZN40_INTERNAL_752094d8_4_k_cu_b977dc40_309504cuda3std6ranges3__45__cpo4swapE,@object
	.size		_ZN40_INTERNAL_752094d8_4_k_cu_b977dc40_309504cuda3std6ranges3__45__cpo4swapE,(.L_10 - _ZN40_INTERNAL_752094d8_4_k_cu_b977dc40_309504cuda3std6ranges3__45__cpo4swapE)
_ZN40_INTERNAL_752094d8_4_k_cu_b977dc40_309504cuda3std6ranges3__45__cpo4swapE:
	.zero		1
.L_10:


//--------------------- .nv.constant0._ZN7cutlass13device_kernelINS_4gemm6kernel13GemmUniversalIN4cute5tupleIJiiiiEEENS1_10collective13CollectiveMmaINS1_35MainloopSm100TmaUmmaWarpSpecializedILi4ELi2ELi4ENS5_IJNS4_1CILi1EEESB_SB_EEEEENS5_IJNSA_ILi64EEENSA_ILi128EEESF_EEENS_6half_tENS5_IJlSB_lEEESH_SI_NS4_8TiledMMAINS4_8MMA_AtomIJNS4_20SM100_MMA_F16BF16_SSISH_SH_fLi64ELi128ELNS4_4UMMA5MajorE0ELSN_0ELNSM_7ScaleInE0ELSO_0EEEEEENS4_6LayoutISC_NS5_IJNSA_ILi0EEESS_SS_EEEEENS5_IJNS4_10UnderscoreESV_SV_EEEEENS4_13SM90_TMA_LOADENS4_14ComposedLayoutINS4_7SwizzleILi3ELi4ELi3EEENS4_18smem_ptr_flag_bitsILi16EEENSR_INS5_IJNSA_ILi8EEESE_EEENS5_IJSE_SB_EEEEEEEvNS4_8identityESY_S18_vS19_EENS_8epilogue10collective18CollectiveEpilogueINS1B_23Sm100TmaWarpSpecializedILi4ELi2ELi16ELb1ELb0EEEJSG_NS5_IJNSR_ISE_SB_EENSR_INSA_ILi32EEESB_EEEEESH_SI_SH_SI_NS1B_6fusion15FusionCallbacksIS1F_NS1K_17LinearCombinationISH_fSH_fLNS_15FloatRoundStyleE2EEESG_S1J_JEEENS4_5SM1004TMEM4LOAD26SM100_TMEM_LOAD_16dp256b4xESY_NSZ_INS10_ILi2ELi4ELi3EEES13_NSR_INS5_IJS14_S1H_EEENS5_IJS1H_SB_EEEEEEENS4_17SM75_U32x4_LDSM_NENS4_14SM90_TMA_STOREES1Y_NS4_17SM90_U32x4_STSM_NENS4_39AutoVectorizingCopyWithAssumedAlignmentILi128EEEEEEvvEEEEvNT_6ParamsE --------------------------
	.section	.nv.constant0._ZN7cutlass13device_kernelINS_4gemm6kernel13GemmUniversalIN4cute5tupleIJiiiiEEENS1_10collective13CollectiveMmaINS1_35MainloopSm100TmaUmmaWarpSpecializedILi4ELi2ELi4ENS5_IJNS4_1CILi1EEESB_SB_EEEEENS5_IJNSA_ILi64EEENSA_ILi128EEESF_EEENS_6half_tENS5_IJlSB_lEEESH_SI_NS4_8TiledMMAINS4_8MMA_AtomIJNS4_20SM100_MMA_F16BF16_SSISH_SH_fLi64ELi128ELNS4_4UMMA5MajorE0ELSN_0ELNSM_7ScaleInE0ELSO_0EEEEEENS4_6LayoutISC_NS5_IJNSA_ILi0EEESS_SS_EEEEENS5_IJNS4_10UnderscoreESV_SV_EEEEENS4_13SM90_TMA_LOADENS4_14ComposedLayoutINS4_7SwizzleILi3ELi4ELi3EEENS4_18smem_ptr_flag_bitsILi16EEENSR_INS5_IJNSA_ILi8EEESE_EEENS5_IJSE_SB_EEEEEEEvNS4_8identityESY_S18_vS19_EENS_8epilogue10collective18CollectiveEpilogueINS1B_23Sm100TmaWarpSpecializedILi4ELi2ELi16ELb1ELb0EEEJSG_NS5_IJNSR_ISE_SB_EENSR_INSA_ILi32EEESB_EEEEESH_SI_SH_SI_NS1B_6fusion15FusionCallbacksIS1F_NS1K_17LinearCombinationISH_fSH_fLNS_15FloatRoundStyleE2EEESG_S1J_JEEENS4_5SM1004TMEM4LOAD26SM100_TMEM_LOAD_16dp256b4xESY_NSZ_INS10_ILi2ELi4ELi3EEES13_NSR_INS5_IJS14_S1H_EEENS5_IJS1H_SB_EEEEEEENS4_17SM75_U32x4_LDSM_NENS4_14SM90_TMA_STOREES1Y_NS4_17SM90_U32x4_STSM_NENS4_39AutoVectorizingCopyWithAssumedAlignmentILi128EEEEEEvvEEEEvNT_6ParamsE,"a",@progbits
	.sectionflags	@""
	.align	4
.nv.constant0._ZN7cutlass13device_kernelINS_4gemm6kernel13GemmUniversalIN4cute5tupleIJiiiiEEENS1_10collective13CollectiveMmaINS1_35MainloopSm100TmaUmmaWarpSpecializedILi4ELi2ELi4ENS5_IJNS4_1CILi1EEESB_SB_EEEEENS5_IJNSA_ILi64EEENSA_ILi128EEESF_EEENS_6half_tENS5_IJlSB_lEEESH_SI_NS4_8TiledMMAINS4_8MMA_AtomIJNS4_20SM100_MMA_F16BF16_SSISH_SH_fLi64ELi128ELNS4_4UMMA5MajorE0ELSN_0ELNSM_7ScaleInE0ELSO_0EEEEEENS4_6LayoutISC_NS5_IJNSA_ILi0EEESS_SS_EEEEENS5_IJNS4_10UnderscoreESV_SV_EEEEENS4_13SM90_TMA_LOADENS4_14ComposedLayoutINS4_7SwizzleILi3ELi4ELi3EEENS4_18smem_ptr_flag_bitsILi16EEENSR_INS5_IJNSA_ILi8EEESE_EEENS5_IJSE_SB_EEEEEEEvNS4_8identityESY_S18_vS19_EENS_8epilogue10collective18CollectiveEpilogueINS1B_23Sm100TmaWarpSpecializedILi4ELi2ELi16ELb1ELb0EEEJSG_NS5_IJNSR_ISE_SB_EENSR_INSA_ILi32EEESB_EEEEESH_SI_SH_SI_NS1B_6fusion15FusionCallbacksIS1F_NS1K_17LinearCombinationISH_fSH_fLNS_15FloatRoundStyleE2EEESG_S1J_JEEENS4_5SM1004TMEM4LOAD26SM100_TMEM_LOAD_16dp256b4xESY_NSZ_INS10_ILi2ELi4ELi3EEES13_NSR_INS5_IJS14_S1H_EEENS5_IJS1H_SB_EEEEEEENS4_17SM75_U32x4_LDSM_NENS4_14SM90_TMA_STOREES1Y_NS4_17SM90_U32x4_STSM_NENS4_39AutoVectorizingCopyWithAssumedAlignmentILi128EEEEEEvvEEEEvNT_6ParamsE:
	.zero		2944


//--------------------- SYMBOLS --------------------------

	.type		.nv.reservedSmem.offset0,@object
	.size		.nv.reservedSmem.offset0,0x4
	.type		.nv.reservedSmem.cap,@object
	.size		.nv.reservedSmem.cap,0x4
	.type		__assertfail,@function
